def attn_fwd(
    Q,
    K,
    V,
    Out,
    Lse,
    sm_scale,
    stride_qz,
    stride_qh,
    stride_qm,
    stride_qk,
    stride_kz,
    stride_kh,
    stride_kn,
    stride_kk,
    stride_vz,
    stride_vh,
    stride_vn,
    stride_vk,
    stride_oz,
    stride_oh,
    stride_om,
    stride_ok,
    seqlen_q,
    seqlen_k,
    BLOCK_M: tl.constexpr,
    BLOCK_N: tl.constexpr,
    HEAD_DIM: tl.constexpr,
    CAUSAL: tl.constexpr,
):
    start_m = tl.program_id(0)
    off_hz = tl.program_id(1)
    q_off = off_hz * stride_qh
    k_off = off_hz * stride_kh
    v_off = off_hz * stride_vh
    offs_m = start_m * BLOCK_M + tl.arange(0, BLOCK_M)
    offs_d = tl.arange(0, HEAD_DIM)
    offs_n = tl.arange(0, BLOCK_N)
    q_ptrs = Q + q_off + offs_m[:, None] * stride_qm + offs_d[None, :] * stride_qk
    k_ptrs = K + k_off + offs_d[:, None] * stride_kk + offs_n[None, :] * stride_kn
    v_ptrs = V + v_off + offs_n[:, None] * stride_vn + offs_d[None, :] * stride_vk
    m_i = tl.full([BLOCK_M], float("-inf"), dtype=tl.float32)
    l_i = tl.zeros([BLOCK_M], dtype=tl.float32) + 1.0
    acc = tl.zeros([BLOCK_M, HEAD_DIM], dtype=tl.float32)
    q = tl.load(q_ptrs)
    acc, l_i, m_i = _attn_fwd_inner(
        acc,
        l_i,
        m_i,
        q,
        k_ptrs,
        v_ptrs,
        sm_scale,
        stride_kn,
        stride_vn,
        start_m,
        seqlen_k,
        BLOCK_M,
        BLOCK_N,
        HEAD_DIM,
        CAUSAL,
    )
    acc = acc / l_i[:, None]
    lse = m_i + tl.math.log2(l_i) / 1.4426950408889634
    o_ptrs = (
        Out
        + off_hz * stride_oh
        + offs_m[:, None] * stride_om
        + offs_d[None, :] * stride_ok
    )
    tl.store(o_ptrs, acc.to(Out.dtype.element_ty))
    tl.store(Lse + off_hz * seqlen_q + offs_m, lse)

# config = {"BLOCK_M": 32, "BLOCK_N": 128, "HEAD_DIM": 16, "arch": "sm_100", "causal": true, "dtype": "bf16", "num_stages": 4, "num_warps": 8}
# arch = sm_100


// ===== COMPILED SASS (sm_100a) =====

	.target	sm_100a

	.elftype	@"ET_EXEC"


//--------------------- .note.nv.tkinfo           --------------------------
	.section	.note.nv.tkinfo,"",@"SHT_NOTE"
	.sectionflags	@"SHF_NOTE_NV_TKINFO"
	.tkinfo
        /*0018*/ 	.word	0x00000081
        /*0030*/ 	.string	""
        /*0030*/ 	.string	"ptxas-blackwell"
        /*0030*/ 	.string	"Cuda compilation tools, release 12.9, V12.9.86"
        /*0030*/ 	.string	"Build cuda_12.9.r12.9/compiler.36037853_0"
        /*0030*/ 	.string	"-v  -suppress-debug-info  -lineinfo  -arch sm_100a "



//--------------------- .note.nv.cuver            --------------------------
	.section	.note.nv.cuver,"",@"SHT_NOTE"
	.sectionflags	@"SHF_NOTE_NV_CUVER"
        /*0018*/ 	.short	0x0001
        /*001a*/ 	.short	0x0064
        /*001c*/ 	.short	0x0001
        /*001e*/ 	.short	0x0000
        /*0020*/ 	.short	0x0001
        /*0022*/ 	.short	0x0000


//--------------------- .nv.info                  --------------------------
	.section	.nv.info,"",@"SHT_CUDA_INFO"
	.align	4


	//----- nvinfo : EIATTR_REGCOUNT
	.align		4
        /*0000*/ 	.byte	0x04, 0x2f
        /*0002*/ 	.short	(.L_2 - .L_1)
	.align		4
.L_1:
        /*0004*/ 	.word	index@(attn_fwd)
        /*0008*/ 	.word	0x000000a6


	//----- nvinfo : EIATTR_FRAME_SIZE
	.align		4
.L_2:
        /*000c*/ 	.byte	0x04, 0x11
        /*000e*/ 	.short	(.L_4 - .L_3)
	.align		4
.L_3:
        /*0010*/ 	.word	index@(attn_fwd)
        /*0014*/ 	.word	0x00000000


	//----- nvinfo : EIATTR_MIN_STACK_SIZE
	.align		4
.L_4:
        /*0018*/ 	.byte	0x04, 0x12
        /*001a*/ 	.short	(.L_6 - .L_5)
	.align		4
.L_5:
        /*001c*/ 	.word	index@(attn_fwd)
        /*0020*/ 	.word	0x00000000
.L_6:


//--------------------- .nv.info.attn_fwd         --------------------------
	.section	.nv.info.attn_fwd,"",@"SHT_CUDA_INFO"
	.sectionflags	@""
	.align	4


	//----- nvinfo : EIATTR_CUDA_API_VERSION
	.align		4
        /*0000*/ 	.byte	0x04, 0x37
        /*0002*/ 	.short	(.L_8 - .L_7)
.L_7:
        /*0004*/ 	.word	0x00000081


	//----- nvinfo : EIATTR_KPARAM_INFO
	.align		4
.L_8:
        /*0008*/ 	.byte	0x04, 0x17
        /*000a*/ 	.short	(.L_10 - .L_9)
.L_9:
        /*000c*/ 	.word	0x00000000
        /*0010*/ 	.short	0x0019
        /*0012*/ 	.short	0x0080
        /*0014*/ 	.byte	0x00, 0xf4, 0x21, 0x00


	//----- nvinfo : EIATTR_KPARAM_INFO
	.align		4
.L_10:
        /*0018*/ 	.byte	0x04, 0x17
        /*001a*/ 	.short	(.L_12 - .L_11)
.L_11:
        /*001c*/ 	.word	0x00000000
        /*0020*/ 	.short	0x0018
        /*0022*/ 	.short	0x0078
        /*0024*/ 	.byte	0x00, 0xf4, 0x21, 0x00


	//----- nvinfo : EIATTR_KPARAM_INFO
	.align		4
.L_12:
        /*0028*/ 	.byte	0x04, 0x17
        /*002a*/ 	.short	(.L_14 - .L_13)
.L_13:
        /*002c*/ 	.word	0x00000000
        /*0030*/ 	.short	0x0017
        /*0032*/ 	.short	0x0070
        /*0034*/ 	.byte	0x00, 0xf0, 0x11, 0x00


	//----- nvinfo : EIATTR_KPARAM_INFO
	.align		4
.L_14:
        /*0038*/ 	.byte	0x04, 0x17
        /*003a*/ 	.short	(.L_16 - .L_15)
.L_15:
        /*003c*/ 	.word	0x00000000
        /*0040*/ 	.short	0x0016
        /*0042*/ 	.short	0x006c
        /*0044*/ 	.byte	0x00, 0xf0, 0x11, 0x00


	//----- nvinfo : EIATTR_KPARAM_INFO
	.align		4
.L_16:
        /*0048*/ 	.byte	0x04, 0x17
        /*004a*/ 	.short	(.L_18 - .L_17)
.L_17:
        /*004c*/ 	.word	0x00000000
        /*0050*/ 	.short	0x0015
        /*0052*/ 	.short	0x0068
        /*0054*/ 	.byte	0x00, 0xf0, 0x11, 0x00


	//----- nvinfo : EIATTR_KPARAM_INFO
	.align		4
.L_18:
        /*0058*/ 	.byte	0x04, 0x17
        /*005a*/ 	.short	(.L_20 - .L_19)
.L_19:
        /*005c*/ 	.word	0x00000000
        /*0060*/ 	.short	0x0014
        /*0062*/ 	.short	0x0064
        /*0064*/ 	.byte	0x00, 0xf0, 0x11, 0x00


	//----- nvinfo : EIATTR_KPARAM_INFO
	.align		4
.L_20:
        /*0068*/ 	.byte	0x04, 0x17
        /*006a*/ 	.short	(.L_22 - .L_21)
.L_21:
        /*006c*/ 	.word	0x00000000
        /*0070*/ 	.short	0x0013
        /*0072*/ 	.short	0x0060
        /*0074*/ 	.byte	0x00, 0xf0, 0x11, 0x00


	//----- nvinfo : EIATTR_KPARAM_INFO
	.align		4
.L_22:
        /*0078*/ 	.byte	0x04, 0x17
        /*007a*/ 	.short	(.L_24 - .L_23)
.L_23:
        /*007c*/ 	.word	0x00000000
        /*0080*/ 	.short	0x0012
        /*0082*/ 	.short	0x005c
        /*0084*/ 	.byte	0x00, 0xf0, 0x11, 0x00


	//----- nvinfo : EIATTR_KPARAM_INFO
	.align		4
.L_24:
        /*0088*/ 	.byte	0x04, 0x17
        /*008a*/ 	.short	(.L_26 - .L_25)
.L_25:
        /*008c*/ 	.word	0x00000000
        /*0090*/ 	.short	0x0011
        /*0092*/ 	.short	0x0058
        /*0094*/ 	.byte	0x00, 0xf0, 0x11, 0x00


	//----- nvinfo : EIATTR_KPARAM_INFO
	.align		4
.L_26:
        /*0098*/ 	.byte	0x04, 0x17
        /*009a*/ 	.short	(.L_28 - .L_27)
.L_27:
        /*009c*/ 	.word	0x00000000
        /*00a0*/ 	.short	0x0010
        /*00a2*/ 	.short	0x0054
        /*00a4*/ 	.byte	0x00, 0xf0, 0x11, 0x00


	//----- nvinfo : EIATTR_KPARAM_INFO
	.align		4
.L_28:
        /*00a8*/ 	.byte	0x04, 0x17
        /*00aa*/ 	.short	(.L_30 - .L_29)
.L_29:
        /*00ac*/ 	.word	0x00000000
        /*00b0*/ 	.short	0x000f
        /*00b2*/ 	.short	0x0050
        /*00b4*/ 	.byte	0x00, 0xf0, 0x11, 0x00


	//----- nvinfo : EIATTR_KPARAM_INFO
	.align		4
.L_30:
        /*00b8*/ 	.byte	0x04, 0x17
        /*00ba*/ 	.short	(.L_32 - .L_31)
.L_31:
        /*00bc*/ 	.word	0x00000000
        /*00c0*/ 	.short	0x000e
        /*00c2*/ 	.short	0x004c
        /*00c4*/ 	.byte	0x00, 0xf0, 0x11, 0x00


	//----- nvinfo : EIATTR_KPARAM_INFO
	.align		4
.L_32:
        /*00c8*/ 	.byte	0x04, 0x17
        /*00ca*/ 	.short	(.L_34 - .L_33)
.L_33:
        /*00cc*/ 	.word	0x00000000
        /*00d0*/ 	.short	0x000d
        /*00d2*/ 	.short	0x0048
        /*00d4*/ 	.byte	0x00, 0xf0, 0x11, 0x00


	//----- nvinfo : EIATTR_KPARAM_INFO
	.align		4
.L_34:
        /*00d8*/ 	.byte	0x04, 0x17
        /*00da*/ 	.short	(.L_36 - .L_35)
.L_35:
        /*00dc*/ 	.word	0x00000000
        /*00e0*/ 	.short	0x000c
        /*00e2*/ 	.short	0x0044
        /*00e4*/ 	.byte	0x00, 0xf0, 0x11, 0x00


	//----- nvinfo : EIATTR_KPARAM_INFO
	.align		4
.L_36:
        /*00e8*/ 	.byte	0x04, 0x17
        /*00ea*/ 	.short	(.L_38 - .L_37)
.L_37:
        /*00ec*/ 	.word	0x00000000
        /*00f0*/ 	.short	0x000b
        /*00f2*/ 	.short	0x0040
        /*00f4*/ 	.byte	0x00, 0xf0, 0x11, 0x00


	//----- nvinfo : EIATTR_KPARAM_INFO
	.align		4
.L_38:
        /*00f8*/ 	.byte	0x04, 0x17
        /*00fa*/ 	.short	(.L_40 - .L_39)
.L_39:
        /*00fc*/ 	.word	0x00000000
        /*0100*/ 	.short	0x000a
        /*0102*/ 	.short	0x003c
        /*0104*/ 	.byte	0x00, 0xf0, 0x11, 0x00


	//----- nvinfo : EIATTR_KPARAM_INFO
	.align		4
.L_40:
        /*0108*/ 	.byte	0x04, 0x17
        /*010a*/ 	.short	(.L_42 - .L_41)
.L_41:
        /*010c*/ 	.word	0x00000000
        /*0110*/ 	.short	0x0009
        /*0112*/ 	.short	0x0038
        /*0114*/ 	.byte	0x00, 0xf0, 0x11, 0x00


	//----- nvinfo : EIATTR_KPARAM_INFO
	.align		4
.L_42:
        /*0118*/ 	.byte	0x04, 0x17
        /*011a*/ 	.short	(.L_44 - .L_43)
.L_43:
        /*011c*/ 	.word	0x00000000
        /*0120*/ 	.short	0x0008
        /*0122*/ 	.short	0x0034
        /*0124*/ 	.byte	0x00, 0xf0, 0x11, 0x00


	//----- nvinfo : EIATTR_KPARAM_INFO
	.align		4
.L_44:
        /*0128*/ 	.byte	0x04, 0x17
        /*012a*/ 	.short	(.L_46 - .L_45)
.L_45:
        /*012c*/ 	.word	0x00000000
        /*0130*/ 	.short	0x0007
        /*0132*/ 	.short	0x0030
        /*0134*/ 	.byte	0x00, 0xf0, 0x11, 0x00


	//----- nvinfo : EIATTR_KPARAM_INFO
	.align		4
.L_46:
        /*0138*/ 	.byte	0x04, 0x17
        /*013a*/ 	.short	(.L_48 - .L_47)
.L_47:
        /*013c*/ 	.word	0x00000000
        /*0140*/ 	.short	0x0006
        /*0142*/ 	.short	0x002c
        /*0144*/ 	.byte	0x00, 0xf0, 0x11, 0x00


	//----- nvinfo : EIATTR_KPARAM_INFO
	.align		4
.L_48:
        /*0148*/ 	.byte	0x04, 0x17
        /*014a*/ 	.short	(.L_50 - .L_49)
.L_49:
        /*014c*/ 	.word	0x00000000
        /*0150*/ 	.short	0x0005
        /*0152*/ 	.short	0x0028
        /*0154*/ 	.byte	0x00, 0xf0, 0x11, 0x00


	//----- nvinfo : EIATTR_KPARAM_INFO
	.align		4
.L_50:
        /*0158*/ 	.byte	0x04, 0x17
        /*015a*/ 	.short	(.L_52 - .L_51)
.L_51:
        /*015c*/ 	.word	0x00000000
        /*0160*/ 	.short	0x0004
        /*0162*/ 	.short	0x0020
        /*0164*/ 	.byte	0x00, 0xf4, 0x21, 0x00


	//----- nvinfo : EIATTR_KPARAM_INFO
	.align		4
.L_52:
        /*0168*/ 	.byte	0x04, 0x17
        /*016a*/ 	.short	(.L_54 - .L_53)
.L_53:
        /*016c*/ 	.word	0x00000000
        /*0170*/ 	.short	0x0003
        /*0172*/ 	.short	0x0018
        /*0174*/ 	.byte	0x00, 0xf4, 0x21, 0x00


	//----- nvinfo : EIATTR_KPARAM_INFO
	.align		4
.L_54:
        /*0178*/ 	.byte	0x04, 0x17
        /*017a*/ 	.short	(.L_56 - .L_55)
.L_55:
        /*017c*/ 	.word	0x00000000
        /*0180*/ 	.short	0x0002
        /*0182*/ 	.short	0x0010
        /*0184*/ 	.byte	0x00, 0xf4, 0x21, 0x00


	//----- nvinfo : EIATTR_KPARAM_INFO
	.align		4
.L_56:
        /*0188*/ 	.byte	0x04, 0x17
        /*018a*/ 	.short	(.L_58 - .L_57)
.L_57:
        /*018c*/ 	.word	0x00000000
        /*0190*/ 	.short	0x0001
        /*0192*/ 	.short	0x0008
        /*0194*/ 	.byte	0x00, 0xf4, 0x21, 0x00


	//----- nvinfo : EIATTR_KPARAM_INFO
	.align		4
.L_58:
        /*0198*/ 	.byte	0x04, 0x17
        /*019a*/ 	.short	(.L_60 - .L_59)
.L_59:
        /*019c*/ 	.word	0x00000000
        /*01a0*/ 	.short	0x0000
        /*01a2*/ 	.short	0x0000
        /*01a4*/ 	.byte	0x00, 0xf4, 0x21, 0x00


	//----- nvinfo : EIATTR_SPARSE_MMA_MASK
	.align		4
.L_60:
        /*01a8*/ 	.byte	0x03, 0x50
        /*01aa*/ 	.short	0x0000


	//----- nvinfo : EIATTR_MAXREG_COUNT
	.align		4
        /*01ac*/ 	.byte	0x03, 0x1b
        /*01ae*/ 	.short	0x00ff


	//----- nvinfo : EIATTR_NUM_BARRIERS
	.align		4
        /*01b0*/ 	.byte	0x02, 0x4c
        /*01b2*/ 	.byte	0x01
	.zero		1


	//----- nvinfo : EIATTR_COOP_GROUP_MASK_REGIDS
	.align		4
        /*01b4*/ 	.byte	0x04, 0x29
        /*01b6*/ 	.short	(.L_62 - .L_61)


	//   ....[0]....
.L_61:
        /*01b8*/ 	.word	0xffffffff


	//   ....[1]....
        /*01bc*/ 	.word	0xffffffff


	//   ....[2]....
        /*01c0*/ 	.word	0xffffffff


	//   ....[3]....
        /*01c4*/ 	.word	0xffffffff


	//   ....[4]....
        /*01c8*/ 	.word	0xffffffff


	//   ....[5]....
        /*01cc*/ 	.word	0xffffffff


	//   ....[6]....
        /*01d0*/ 	.word	0xffffffff


	//   ....[7]....
        /*01d4*/ 	.word	0xffffffff


	//----- nvinfo : EIATTR_COOP_GROUP_INSTR_OFFSETS
	.align		4
.L_62:
        /*01d8*/ 	.byte	0x04, 0x28
        /*01da*/ 	.short	(.L_64 - .L_63)


	//   ....[0]....
.L_63:
        /*01dc*/ 	.word	0x00001b40


	//   ....[1]....
        /*01e0*/ 	.word	0x00001c20


	//   ....[2]....
        /*01e4*/ 	.word	0x00002570


	//   ....[3]....
        /*01e8*/ 	.word	0x000025d0


	//   ....[4]....
        /*01ec*/ 	.word	0x000037b0


	//   ....[5]....
        /*01f0*/ 	.word	0x000037c0


	//   ....[6]....
        /*01f4*/ 	.word	0x00003840


	//   ....[7]....
        /*01f8*/ 	.word	0x00003860


	//----- nvinfo : EIATTR_VRC_CTA_INIT_COUNT
	.align		4
.L_64:
        /*01fc*/ 	.byte	0x02, 0x4a
	.zero		1
	.zero		1


	//----- nvinfo : EIATTR_EXIT_INSTR_OFFSETS
	.align		4
        /*0200*/ 	.byte	0x04, 0x1c
        /*0202*/ 	.short	(.L_66 - .L_65)


	//   ....[0]....
.L_65:
        /*0204*/ 	.word	0x00004360


	//   ....[1]....
        /*0208*/ 	.word	0x00004390


	//----- nvinfo : EIATTR_REQNTID
	.align		4
.L_66:
        /*020c*/ 	.byte	0x04, 0x10
        /*020e*/ 	.short	(.L_68 - .L_67)
.L_67:
        /*0210*/ 	.word	0x00000100
        /*0214*/ 	.word	0x00000001
        /*0218*/ 	.word	0x00000001


	//----- nvinfo : EIATTR_CBANK_PARAM_SIZE
	.align		4
.L_68:
        /*021c*/ 	.byte	0x03, 0x19
        /*021e*/ 	.short	0x0088


	//----- nvinfo : EIATTR_PARAM_CBANK
	.align		4
        /*0220*/ 	.byte	0x04, 0x0a
        /*0222*/ 	.short	(.L_70 - .L_69)
	.align		4
.L_69:
        /*0224*/ 	.word	index@(.nv.constant0.attn_fwd)
        /*0228*/ 	.short	0x0380
        /*022a*/ 	.short	0x0088


	//----- nvinfo : EIATTR_SW_WAR
	.align		4
.L_70:
        /*022c*/ 	.byte	0x04, 0x36
        /*022e*/ 	.short	(.L_72 - .L_71)
.L_71:
        /*0230*/ 	.word	0x00000008
.L_72:


//--------------------- .nv.compat                --------------------------
	.section	.nv.compat,"",@"SHT_CUDA_COMPAT_INFO"
	.align	4
        /*0000*/ 	.byte	0x02, 0x02, 0x01, 0x00, 0x02, 0x05, 0x05, 0x00, 0x02, 0x03, 0x00, 0x00, 0x02, 0x06, 0x01, 0x00


//--------------------- .nv.callgraph             --------------------------
	.section	.nv.callgraph,"",@"SHT_CUDA_CALLGRAPH"
	.align	4
	.sectionentsize	8
	.align		4
        /*0000*/ 	.word	0x00000000
	.align		4
        /*0004*/ 	.word	0xffffffff
	.align		4
        /*0008*/ 	.word	0x00000000
	.align		4
        /*000c*/ 	.word	0xfffffffe
	.align		4
        /*0010*/ 	.word	0x00000000
	.align		4
        /*0014*/ 	.word	0xfffffffd
	.align		4
        /*0018*/ 	.word	0x00000000
	.align		4
        /*001c*/ 	.word	0xfffffffc


//--------------------- .nv.constant4             --------------------------
	.section	.nv.constant4,"a",@progbits
	.align	8
	.align		8
.nv.constant4:
        /*0000*/ 	.dword	_$_str


//--------------------- .text.attn_fwd            --------------------------
	.section	.text.attn_fwd,"ax",@progbits
	.align	128
        .global         attn_fwd
        .type           attn_fwd,@function
        .size           attn_fwd,(.L_x_3 - attn_fwd)
        .other          attn_fwd,@"STO_CUDA_ENTRY STV_DEFAULT"
attn_fwd:
.text.attn_fwd:
[----:B------:R-:W0:Y:S01]  /*0000*/  LDC R1, c[0x0][0x37c] ;  /* 0x0000df00ff017b82 */ /* 0x000e220000000800 */
[----:B------:R-:W1:Y:S07]  /*0010*/  S2R R7, SR_CTAID.X ;  /* 0x0000000000077919 */ /* 0x000e6e0000002500 */
[----:B------:R-:W2:Y:S01]  /*0020*/  S2UR UR7, SR_CTAID.Y ;  /* 0x00000000000779c3 */ /* 0x000ea20000002600 */
[----:B------:R-:W2:Y:S01]  /*0030*/  LDCU.64 UR4, c[0x0][0x3b0] ;  /* 0x00007600ff0477ac */ /* 0x000ea20008000a00 */
[----:B------:R-:W3:Y:S01]  /*0040*/  S2R R0, SR_TID.X ;  /* 0x0000000000007919 */ /* 0x000ee20000002100 */
[----:B------:R-:W4:Y:S05]  /*0050*/  LDCU.64 UR10, c[0x0][0x358] ;  /* 0x00006b00ff0a77ac */ /* 0x000f2a0008000a00 */
[----:B------:R-:W5:Y:S08]  /*0060*/  LDC R6, c[0x0][0x3b8] ;  /* 0x0000ee00ff067b82 */ /* 0x000f700000000800 */
[----:B------:R-:W0:Y:S01]  /*0070*/  LDC.64 R8, c[0x0][0x380] ;  /* 0x0000e000ff087b82 */ /* 0x000e220000000a00 */
[----:B--2---:R-:W-:-:S04]  /*0080*/  UIMAD UR4, UR7, UR4, URZ ;  /* 0x00000004070472a4 */ /* 0x004fc8000f8e02ff */
[----:B------:R-:W-:Y:S01]  /*0090*/  USHF.L.U32 UR6, UR4, 0x1, URZ ;  /* 0x0000000104067899 */ /* 0x000fe200080006ff */
[----:B-1----:R-:W-:Y:S01]  /*00a0*/  IMAD.SHL.U32 R7, R7, 0x20, RZ ;  /* 0x0000002007077824 */ /* 0x002fe200078e00ff */
[----:B---3--:R-:W-:-:S04]  /*00b0*/  SHF.R.U32.HI R91, RZ, 0x5, R0 ;  /* 0x00000005ff5b7819 */ /* 0x008fc80000011600 */
[----:B------:R-:W-:Y:S02]  /*00c0*/  LOP3.LUT R90, R7, 0x1f, R0, 0xf8, !PT ;  /* 0x0000001f075a7812 */ /* 0x000fe400078ef800 */
[----:B------:R-:W-:-:S03]  /*00d0*/  SGXT.U32 R91, R91, 0x3 ;  /* 0x000000035b5b781a */ /* 0x000fc60000000000 */
[----:B------:R-:W-:Y:S01]  /*00e0*/  IMAD R2, R90, UR5, RZ ;  /* 0x000000055a027c24 */ /* 0x000fe2000f8e02ff */
[----:B------:R-:W-:Y:S01]  /*00f0*/  UIMAD.WIDE UR4, UR4, 0x2, URZ ;  /* 0x00000002040478a5 */ /* 0x000fe2000f8e02ff */
[----:B-----5:R-:W-:Y:S02]  /*0100*/  IMAD R5, R91, R6, RZ ;  /* 0x000000065b057224 */ /* 0x020fe400078e02ff */
[C---:B------:R-:W-:Y:S02]  /*0110*/  IMAD.SHL.U32 R3, R2.reuse, 0x2, RZ ;  /* 0x0000000202037824 */ /* 0x040fe400078e00ff */
[----:B------:R-:W-:-:S03]  /*0120*/  IMAD.HI R2, R2, 0x2, RZ ;  /* 0x0000000202027827 */ /* 0x000fc600078e02ff */
[----:B0-----:R-:W-:Y:S01]  /*0130*/  IADD3 R3, P0, P1, R3, UR6, R8 ;  /* 0x0000000603037c10 */ /* 0x001fe2000f91e008 */
[----:B------:R-:W-:-:S03]  /*0140*/  IMAD R6, R6, 0x8, R5 ;  /* 0x0000000806067824 */ /* 0x000fc600078e0205 */
[----:B------:R-:W-:Y:S02]  /*0150*/  IADD3.X R8, PT, PT, R2, UR5, R9, P0, P1 ;  /* 0x0000000502087c10 */ /* 0x000fe400087e2409 */
[CC--:B------:R-:W-:Y:S02]  /*0160*/  LEA R2, P0, R5.reuse, R3.reuse, 0x1 ;  /* 0x0000000305027211 */ /* 0x0c0fe400078008ff */
[C---:B------:R-:W-:Y:S02]  /*0170*/  LEA R4, P1, R6.reuse, R3, 0x1 ;  /* 0x0000000306047211 */ /* 0x040fe400078208ff */
[-C--:B------:R-:W-:Y:S02]  /*0180*/  LEA.HI.X.SX32 R3, R5, R8.reuse, 0x1, P0 ;  /* 0x0000000805037211 */ /* 0x080fe400000f0eff */
[----:B------:R-:W-:-:S03]  /*0190*/  LEA.HI.X.SX32 R5, R6, R8, 0x1, P1 ;  /* 0x0000000806057211 */ /* 0x000fc600008f0eff */
[----:B----4-:R-:W2:Y:S04]  /*01a0*/  LDG.E.U16 R2, desc[UR10][R2.64] ;  /* 0x0000000a02027981 */ /* 0x010ea8000c1e1500 */
[----:B------:R-:W3:Y:S01]  /*01b0*/  LDG.E.U16 R4, desc[UR10][R4.64] ;  /* 0x0000000a04047981 */ /* 0x000ee2000c1e1500 */
[----:B------:R-:W0:Y:S01]  /*01c0*/  S2UR UR6, SR_CgaCtaId ;  /* 0x00000000000679c3 */ /* 0x000e220000008800 */
[----:B------:R-:W-:Y:S01]  /*01d0*/  IADD3 R118, PT, PT, R7, 0x20, RZ ;  /* 0x0000002007767810 */ /* 0x000fe20007ffe0ff */
[----:B------:R-:W-:Y:S01]  /*01e0*/  UMOV UR4, 0x400 ;  /* 0x0000040000047882 */ /* 0x000fe20000000000 */
[C---:B------:R-:W-:Y:S01]  /*01f0*/  LOP3.LUT R116, R0.reuse, 0xc0, RZ, 0xc0, !PT ;  /* 0x000000c000747812 */ /* 0x040fe200078ec0ff */
[----:B------:R-:W-:Y:S01]  /*0200*/  IMAD.SHL.U32 R117, R0, 0x2, RZ ;  /* 0x0000000200757824 */ /* 0x000fe200078e00ff */
[----:B------:R-:W-:Y:S01]  /*0210*/  ISETP.GE.AND P0, PT, R118, 0x1, PT ;  /* 0x000000017600780c */ /* 0x000fe20003f06270 */
[----:B------:R-:W-:Y:S01]  /*0220*/  IMAD.MOV.U32 R56, RZ, RZ, 0x3f800000 ;  /* 0x3f800000ff387424 */ /* 0x000fe200078e00ff */
[----:B------:R-:W-:Y:S01]  /*0230*/  SHF.R.U32.HI R6, RZ, 0x2, R116 ;  /* 0x00000002ff067819 */ /* 0x000fe20000011674 */
[----:B------:R-:W-:Y:S01]  /*0240*/  IMAD.MOV.U32 R133, RZ, RZ, 0x3f800000 ;  /* 0x3f800000ff857424 */ /* 0x000fe200078e00ff */
[----:B------:R-:W-:Y:S01]  /*0250*/  LOP3.LUT R134, R0, 0x3, RZ, 0xc0, !PT ;  /* 0x0000000300867812 */ /* 0x000fe200078ec0ff */
[----:B------:R-:W-:Y:S01]  /*0260*/  IMAD.MOV.U32 R49, RZ, RZ, -0x800000 ;  /* 0xff800000ff317424 */ /* 0x000fe200078e00ff */
[----:B------:R-:W-:-:S02]  /*0270*/  LOP3.LUT R13, R6, 0x1fe, R117, 0x78, !PT ;  /* 0x000001fe060d7812 */ /* 0x000fc400078e7875 */
[----:B------:R-:W-:Y:S02]  /*0280*/  CS2R R8, SRZ ;  /* 0x0000000000087805 */ /* 0x000fe4000001ff00 */
[----:B------:R-:W-:Y:S02]  /*0290*/  MOV R40, 0xff800000 ;  /* 0xff80000000287802 */ /* 0x000fe40000000f00 */
[----:B------:R-:W-:Y:S02]  /*02a0*/  CS2R R10, SRZ ;  /* 0x00000000000a7805 */ /* 0x000fe4000001ff00 */
[----:B------:R-:W-:Y:S02]  /*02b0*/  CS2R R24, SRZ ;  /* 0x0000000000187805 */ /* 0x000fe4000001ff00 */
[----:B------:R-:W-:Y:S02]  /*02c0*/  CS2R R26, SRZ ;  /* 0x00000000001a7805 */ /* 0x000fe4000001ff00 */
[C---:B------:R-:W-:Y:S01]  /*02d0*/  LOP3.LUT R135, R0.reuse, 0x20, RZ, 0xc0, !PT ;  /* 0x0000002000877812 */ /* 0x040fe200078ec0ff */
[----:B------:R-:W-:-:S02]  /*02e0*/  IMAD.SHL.U32 R119, R0, 0x8, RZ ;  /* 0x0000000800777824 */ /* 0x000fc400078e00ff */
[----:B------:R-:W-:Y:S01]  /*02f0*/  IMAD.SHL.U32 R121, R134, 0x20, RZ ;  /* 0x0000002086797824 */ /* 0x000fe200078e00ff */
[----:B0-----:R-:W-:-:S09]  /*0300*/  ULEA UR6, UR6, UR4, 0x18 ;  /* 0x0000000406067291 */ /* 0x001fd2000f8ec0ff */
[----:B--2---:R0:W-:Y:S04]  /*0310*/  STS.U16 [R13+UR6+0x1000], R2 ;  /* 0x001000020d007988 */ /* 0x0041e80008000406 */
[----:B---3--:R0:W-:Y:S01]  /*0320*/  STS.U16 [R13+UR6+0x1200], R4 ;  /* 0x001200040d007988 */ /* 0x0081e20008000406 */
[----:B------:R-:W-:Y:S05]  /*0330*/  @!P0 BRA `(.L_x_0) ;  /* 0x0000003400948947 */ /* 0x000fea0003800000 */
[----:B0-----:R-:W0:Y:S01]  /*0340*/  LDC.64 R2, c[0x0][0x3c0] ;  /* 0x0000f000ff027b82 */ /* 0x001e220000000a00 */
[C---:B------:R-:W-:Y:S01]  /*0350*/  LOP3.LUT R10, R0.reuse, 0x7f, RZ, 0xc0, !PT ;  /* 0x0000007f000a7812 */ /* 0x040fe200078ec0ff */
[----:B------:R-:W1:Y:S01]  /*0360*/  LDCU UR4, c[0x0][0x3c8] ;  /* 0x00007900ff0477ac */ /* 0x000e620008000800 */
[----:B------:R-:W-:Y:S01]  /*0370*/  LOP3.LUT P0, RZ, R0, 0x80, RZ, 0xc0, !PT ;  /* 0x0000008000ff7812 */ /* 0x000fe2000780c0ff */
[----:B------:R-:W-:Y:S01]  /*0380*/  IMAD.MOV.U32 R127, RZ, RZ, RZ ;  /* 0x000000ffff7f7224 */ /* 0x000fe200078e00ff */
[----:B------:R-:W-:Y:S01]  /*0390*/  SHF.R.U32.HI R120, RZ, 0x2, R0 ;  /* 0x00000002ff787819 */ /* 0x000fe20000011600 */
[----:B------:R-:W-:Y:S01]  /*03a0*/  IMAD.SHL.U32 R122, R10, 0x2, RZ ;  /* 0x000000020a7a7824 */ /* 0x000fe200078e00ff */
[----:B------:R-:W-:Y:S01]  /*03b0*/  SEL R5, RZ, 0x110, !P0 ;  /* 0x00000110ff057807 */ /* 0x000fe20004000000 */
[----:B------:R-:W2:Y:S01]  /*03c0*/  LDC.64 R56, c[0x0][0x3d0] ;  /* 0x0000f400ff387b82 */ /* 0x000ea20000000a00 */
[----:B------:R-:W-:Y:S01]  /*03d0*/  SHF.R.U32.HI R4, RZ, 0x1, R135 ;  /* 0x00000001ff047819 */ /* 0x000fe20000011687 */
[----:B------:R-:W3:Y:S01]  /*03e0*/  LDCU.64 UR8, c[0x0][0x388] ;  /* 0x00007100ff0877ac */ /* 0x000ee20008000a00 */
[----:B------:R-:W-:Y:S01]  /*03f0*/  SGXT.U32 R120, R120, 0x3 ;  /* 0x000000037878781a */ /* 0x000fe20000000000 */
[----:B------:R-:W-:Y:S01]  /*0400*/  IMAD.MOV.U32 R125, RZ, RZ, RZ ;  /* 0x000000ffff7d7224 */ /* 0x000fe200078e00ff */
[----:B------:R-:W-:Y:S01]  /*0410*/  LOP3.LUT R122, R5, R122, RZ, 0x3c, !PT ;  /* 0x0000007a057a7212 */ /* 0x000fe200078e3cff */
[----:B------:R-:W4:Y:S01]  /*0420*/  LDCU.64 UR12, c[0x0][0x390] ;  /* 0x00007200ff0c77ac */ /* 0x000f220008000a00 */
[----:B------:R-:W-:Y:S01]  /*0430*/  LOP3.LUT R5, R117, 0x10, RZ, 0xc0, !PT ;  /* 0x0000001075057812 */ /* 0x000fe200078ec0ff */
[----:B------:R-:W5:Y:S01]  /*0440*/  LDC R16, c[0x0][0x3d8] ;  /* 0x0000f600ff107b82 */ /* 0x000f620000000800 */
[----:B------:R-:W-:Y:S01]  /*0450*/  LOP3.LUT R13, R0, 0x7, RZ, 0xc0, !PT ;  /* 0x00000007000d7812 */ /* 0x000fe200078ec0ff */
[----:B------:R-:W-:Y:S01]  /*0460*/  IMAD.MOV.U32 R136, RZ, RZ, -0x800000 ;  /* 0xff800000ff887424 */ /* 0x000fe200078e00ff */
[----:B------:R-:W-:-:S02]  /*0470*/  LOP3.LUT R120, R7, R4, R120, 0xfe, !PT ;  /* 0x0000000407787212 */ /* 0x000fc400078efe78 */
[----:B------:R-:W-:Y:S02]  /*0480*/  CS2R R24, SRZ ;  /* 0x0000000000187805 */ /* 0x000fe4000001ff00 */
[C---:B------:R-:W-:Y:S01]  /*0490*/  LOP3.LUT R4, R0.reuse, 0xf, RZ, 0xc0, !PT ;  /* 0x0000000f00047812 */ /* 0x040fe200078ec0ff */
[----:B------:R-:W-:Y:S01]  /*04a0*/  IMAD R126, R13, 0x110, RZ ;  /* 0x000001100d7e7824 */ /* 0x000fe200078e02ff */
[----:B------:R-:W-:Y:S02]  /*04b0*/  LOP3.LUT R7, R0, 0x10, RZ, 0xc0, !PT ;  /* 0x0000001000077812 */ /* 0x000fe400078ec0ff */
[----:B------:R-:W-:Y:S02]  /*04c0*/  CS2R R26, SRZ ;  /* 0x00000000001a7805 */ /* 0x000fe4000001ff00 */
[--C-:B------:R-:W-:Y:S01]  /*04d0*/  LOP3.LUT R8, R5, 0x20, R0.reuse, 0xf8, !PT ;  /* 0x0000002005087812 */ /* 0x100fe200078ef800 */
[----:B-1----:R-:W-:Y:S01]  /*04e0*/  IMAD R6, R4, UR4, RZ ;  /* 0x0000000404067c24 */ /* 0x002fe2000f8e02ff */
[----:B------:R-:W-:Y:S01]  /*04f0*/  LEA R12, R13, UR6, 0x6 ;  /* 0x000000060d0c7c11 */ /* 0x000fe2000f8e30ff */
[----:B0-----:R-:W-:Y:S01]  /*0500*/  IMAD R4, R2, UR7, RZ ;  /* 0x0000000702047c24 */ /* 0x001fe2000f8e02ff */
[----:B------:R-:W-:Y:S01]  /*0510*/  LOP3.LUT R8, R8, 0x30, R119, 0x78, !PT ;  /* 0x0000003008087812 */ /* 0x000fe200078e7877 */
[----:B------:R-:W0:Y:S01]  /*0520*/  LDCU UR5, c[0x0][0x3a8] ;  /* 0x00007500ff0577ac */ /* 0x000e220008000800 */
[C---:B------:R-:W-:Y:S01]  /*0530*/  LEA R5, R7.reuse, R12, 0x5 ;  /* 0x0000000c07057211 */ /* 0x040fe200078e28ff */
[----:B--2---:R-:W-:Y:S01]  /*0540*/  IMAD R56, R56, UR7, RZ ;  /* 0x0000000738387c24 */ /* 0x004fe2000f8e02ff */
[----:B------:R-:W-:Y:S01]  /*0550*/  LEA R123, R7, UR6, 0x4 ;  /* 0x00000006077b7c11 */ /* 0x000fe2000f8e20ff */
[----:B------:R-:W-:Y:S01]  /*0560*/  IMAD R10, R10, R57, RZ ;  /* 0x000000390a0a7224 */ /* 0x000fe200078e02ff */
[--C-:B------:R-:W-:Y:S01]  /*0570*/  SHF.R.U32.HI R9, RZ, 0x4, R0.reuse ;  /* 0x00000004ff097819 */ /* 0x100fe20000011600 */
[----:B------:R-:W-:Y:S01]  /*0580*/  IMAD.IADD R2, R8, 0x1, R5 ;  /* 0x0000000108027824 */ /* 0x000fe200078e0205 */
[--C-:B------:R-:W-:Y:S01]  /*0590*/  SHF.R.S32.HI R14, RZ, 0x2, R0.reuse ;  /* 0x00000002ff0e7819 */ /* 0x100fe20000011400 */
[----:B------:R-:W-:Y:S01]  /*05a0*/  IMAD.SHL.U32 R8, R6, 0x2, RZ ;  /* 0x0000000206087824 */ /* 0x000fe200078e00ff */
[----:B------:R-:W-:Y:S01]  /*05b0*/  LOP3.LUT R126, R126, 0x30, R117, 0x78, !PT ;  /* 0x000000307e7e7812 */ /* 0x000fe200078e7875 */
[----:B------:R-:W-:Y:S01]  /*05c0*/  IMAD.SHL.U32 R5, R4, 0x2, RZ ;  /* 0x0000000204057824 */ /* 0x000fe200078e00ff */
[----:B------:R-:W-:Y:S01]  /*05d0*/  SGXT R14, R14, 0x1 ;  /* 0x000000010e0e781a */ /* 0x000fe20000000200 */
[----:B------:R-:W-:Y:S01]  /*05e0*/  IMAD.HI R4, R4, 0x2, RZ ;  /* 0x0000000204047827 */ /* 0x000fe200078e02ff */
[----:B------:R-:W-:Y:S01]  /*05f0*/  MOV R137, 0xff800000 ;  /* 0xff80000000897802 */ /* 0x000fe20000000f00 */
[----:B------:R-:W-:Y:S01]  /*0600*/  UMOV UR4, URZ ;  /* 0x000000ff00047c82 */ /* 0x000fe20008000000 */
[----:B---3--:R-:W-:Y:S01]  /*0610*/  IADD3 R75, P0, P1, R8, UR8, R5 ;  /* 0x00000008084b7c10 */ /* 0x008fe2000f91e005 */
[----:B------:R-:W-:Y:S01]  /*0620*/  IMAD.HI R5, R6, 0x2, RZ ;  /* 0x0000000206057827 */ /* 0x000fe200078e02ff */
[----:B------:R-:W-:-:S02]  /*0630*/  SHF.R.U32.HI R8, RZ, 0x7, R0 ;  /* 0x00000007ff087819 */ /* 0x000fc40000011600 */
[----:B------:R-:W-:Y:S01]  /*0640*/  LOP3.LUT R14, R121, 0x90, R14, 0xf8, !PT ;  /* 0x00000090790e7812 */ /* 0x000fe200078ef80e */
[----:B------:R-:W-:Y:S01]  /*0650*/  IMAD.SHL.U32 R6, R56, 0x2, RZ ;  /* 0x0000000238067824 */ /* 0x000fe200078e00ff */
[----:B------:R-:W-:Y:S01]  /*0660*/  IADD3.X R15, PT, PT, R5, UR9, R4, P0, P1 ;  /* 0x00000009050f7c10 */ /* 0x000fe200087e2404 */
[----:B------:R-:W-:Y:S01]  /*0670*/  IMAD.SHL.U32 R7, R10, 0x2, RZ ;  /* 0x000000020a077824 */ /* 0x000fe200078e00ff */
[----:B------:R-:W-:Y:S01]  /*0680*/  SGXT.U32 R4, R8, 0x1 ;  /* 0x000000010804781a */ /* 0x000fe20000000000 */
[----:B------:R-:W-:Y:S01]  /*0690*/  IMAD.HI R5, R10, 0x2, RZ ;  /* 0x000000020a057827 */ /* 0x000fe200078e02ff */
[----:B------:R-:W-:Y:S02]  /*06a0*/  LEA.HI R8, R0, 0x30, RZ, 0x1c ;  /* 0x0000003000087811 */ /* 0x000fe400078fe0ff */
[----:B----4-:R-:W-:Y:S01]  /*06b0*/  IADD3 R88, P0, P1, R7, UR12, R6 ;  /* 0x0000000c07587c10 */ /* 0x010fe2000f91e006 */
[----:B------:R-:W-:Y:S01]  /*06c0*/  IMAD.HI R56, R56, 0x2, RZ ;  /* 0x0000000238387827 */ /* 0x000fe200078e02ff */
[----:B------:R-:W-:-:S02]  /*06d0*/  SGXT.U32 R6, R9, 0x4 ;  /* 0x000000040906781a */ /* 0x000fc40000000000 */
[----:B------:R-:W-:Y:S01]  /*06e0*/  LOP3.LUT R14, R14, 0x10, R117, 0x78, !PT ;  /* 0x000000100e0e7812 */ /* 0x000fe200078e7875 */
[----:B-----5:R-:W-:Y:S01]  /*06f0*/  IMAD R7, R4, R16, RZ ;  /* 0x0000001004077224 */ /* 0x020fe200078e02ff */
[----:B------:R-:W-:Y:S01]  /*0700*/  IADD3.X R56, PT, PT, R5, UR13, R56, P0, P1 ;  /* 0x0000000d05387c10 */ /* 0x000fe200087e2438 */
[-C--:B------:R-:W-:Y:S01]  /*0710*/  IMAD R10, R6, R3.reuse, RZ ;  /* 0x00000003060a7224 */ /* 0x080fe200078e02ff */
[----:B------:R-:W-:Y:S01]  /*0720*/  LEA.HI R6, R0, 0x70, RZ, 0x1c ;  /* 0x0000007000067811 */ /* 0x000fe200078fe0ff */
[----:B------:R-:W-:Y:S01]  /*0730*/  IMAD R8, R8, R3, RZ ;  /* 0x0000000308087224 */ /* 0x000fe200078e02ff */
[----:B------:R-:W-:Y:S01]  /*0740*/  LEA R9, R16, R7, 0x1 ;  /* 0x0000000710097211 */ /* 0x000fe200078e08ff */
[C---:B------:R-:W-:Y:S01]  /*0750*/  IMAD R4, R3.reuse, 0x10, R10 ;  /* 0x0000001003047824 */ /* 0x040fe200078e020a */
[----:B------:R-:W-:Y:S01]  /*0760*/  LEA R58, P1, R10, R75, 0x1 ;  /* 0x0000004b0a3a7211 */ /* 0x000fe200078208ff */
[----:B------:R-:W-:Y:S01]  /*0770*/  IMAD R5, R6, R3, RZ ;  /* 0x0000000306057224 */ /* 0x000fe200078e02ff */
[-C--:B------:R-:W-:Y:S01]  /*0780*/  LEA R62, P3, R8, R75.reuse, 0x1 ;  /* 0x0000004b083e7211 */ /* 0x080fe200078608ff */
[C---:B------:R-:W-:Y:S01]  /*0790*/  IMAD R6, R3.reuse, 0x10, R4 ;  /* 0x0000001003067824 */ /* 0x040fe200078e0204 */
[----:B------:R-:W-:Y:S01]  /*07a0*/  LEA R60, P2, R4, R75, 0x1 ;  /* 0x0000004b043c7211 */ /* 0x000fe200078408ff */
[----:B------:R-:W-:Y:S01]  /*07b0*/  IMAD R11, R16, 0x2, R9 ;  /* 0x00000002100b7824 */ /* 0x000fe200078e0209 */
[----:B------:R-:W-:Y:S01]  /*07c0*/  LEA.HI.X.SX32 R59, R10, R15, 0x1, P1 ;  /* 0x0000000f0a3b7211 */ /* 0x000fe200008f0eff */
[----:B------:R-:W-:Y:S01]  /*07d0*/  IMAD R12, R3, 0x20, R6 ;  /* 0x00000020030c7824 */ /* 0x000fe200078e0206 */
[----:B------:R-:W-:-:S02]  /*07e0*/  LEA R68, P1, R6, R75, 0x1 ;  /* 0x0000004b06447211 */ /* 0x000fc400078208ff */
[-C--:B------:R-:W-:Y:S02]  /*07f0*/  LEA.HI.X.SX32 R61, R4, R15.reuse, 0x1, P2 ;  /* 0x0000000f043d7211 */ /* 0x080fe400010f0eff */
[----:B------:R-:W-:Y:S01]  /*0800*/  LEA.HI.X.SX32 R63, R8, R15, 0x1, P3 ;  /* 0x0000000f083f7211 */ /* 0x000fe200018f0eff */
[----:B------:R-:W-:Y:S01]  /*0810*/  IMAD R8, R16, 0x2, R11 ;  /* 0x0000000210087824 */ /* 0x000fe200078e020b */
[----:B------:R-:W-:Y:S02]  /*0820*/  LEA R4, R3, R12, 0x4 ;  /* 0x0000000c03047211 */ /* 0x000fe400078e20ff */
[----:B------:R-:W-:Y:S02]  /*0830*/  LEA R64, P4, R5, R75, 0x1 ;  /* 0x0000004b05407211 */ /* 0x000fe400078808ff */
[----:B------:R-:W-:Y:S01]  /*0840*/  LEA.HI.X.SX32 R69, R6, R15, 0x1, P1 ;  /* 0x0000000f06457211 */ /* 0x000fe200008f0eff */
[----:B------:R-:W-:Y:S01]  /*0850*/  IMAD R6, R16, 0x2, R8 ;  /* 0x0000000210067824 */ /* 0x000fe200078e0208 */
[----:B------:R-:W-:-:S02]  /*0860*/  LEA R70, P1, R12, R75, 0x1 ;  /* 0x0000004b0c467211 */ /* 0x000fc400078208ff */
[----:B------:R-:W-:Y:S02]  /*0870*/  LEA R72, P2, R4, R75, 0x1 ;  /* 0x0000004b04487211 */ /* 0x000fe400078408ff */
[-C--:B------:R-:W-:Y:S01]  /*0880*/  LEA.HI.X.SX32 R65, R5, R15.reuse, 0x1, P4 ;  /* 0x0000000f05417211 */ /* 0x080fe200020f0eff */
[----:B------:R-:W-:Y:S01]  /*0890*/  IMAD R5, R3, 0x10, R4 ;  /* 0x0000001003057824 */ /* 0x000fe200078e0204 */
[-C--:B------:R-:W-:Y:S02]  /*08a0*/  LEA.HI.X.SX32 R71, R12, R15.reuse, 0x1, P1 ;  /* 0x0000000f0c477211 */ /* 0x080fe400008f0eff */
[----:B------:R-:W-:Y:S02]  /*08b0*/  LEA.HI.X.SX32 R73, R4, R15, 0x1, P2 ;  /* 0x0000000f04497211 */ /* 0x000fe400010f0eff */
[----:B------:R-:W-:Y:S02]  /*08c0*/  LEA R76, P1, R9, R88, 0x1 ;  /* 0x00000058094c7211 */ /* 0x000fe400078208ff */
[----:B------:R-:W-:-:S02]  /*08d0*/  LEA R4, R16, R6, 0x1 ;  /* 0x0000000610047211 */ /* 0x000fc400078e08ff */
[----:B------:R-:W-:Y:S02]  /*08e0*/  LEA R74, P3, R5, R75, 0x1 ;  /* 0x0000004b054a7211 */ /* 0x000fe400078608ff */
[----:B------:R-:W-:Y:S02]  /*08f0*/  LEA.HI.X.SX32 R77, R9, R56, 0x1, P1 ;  /* 0x00000038094d7211 */ /* 0x000fe400008f0eff */
[-C--:B------:R-:W-:Y:S02]  /*0900*/  LEA R84, P1, R4, R88.reuse, 0x1 ;  /* 0x0000005804547211 */ /* 0x080fe400078208ff */
[----:B------:R-:W-:Y:S02]  /*0910*/  LEA R66, P0, R7, R88, 0x1 ;  /* 0x0000005807427211 */ /* 0x000fe400078008ff */
[----:B------:R-:W-:Y:S01]  /*0920*/  LEA.HI.X.SX32 R75, R5, R15, 0x1, P3 ;  /* 0x0000000f054b7211 */ /* 0x000fe200018f0eff */
[----:B------:R-:W-:Y:S01]  /*0930*/  IMAD R5, R16, 0x2, R4 ;  /* 0x0000000210057824 */ /* 0x000fe200078e0204 */
[----:B------:R-:W-:-:S02]  /*0940*/  LEA.HI.X.SX32 R85, R4, R56, 0x1, P1 ;  /* 0x0000003804557211 */ /* 0x000fc400008f0eff */
[----:B------:R-:W-:Y:S01]  /*0950*/  LEA.HI.X.SX32 R67, R7, R56, 0x1, P0 ;  /* 0x0000003807437211 */ /* 0x000fe200000f0eff */
[----:B------:R-:W-:Y:S01]  /*0960*/  IMAD R7, R16, 0x2, R5 ;  /* 0x0000000210077824 */ /* 0x000fe200078e0205 */
[----:B------:R-:W-:Y:S02]  /*0970*/  SHF.R.S32.HI R4, RZ, 0x6, R0 ;  /* 0x00000006ff047819 */ /* 0x000fe40000011400 */
[CC--:B------:R-:W-:Y:S02]  /*0980*/  LEA R78, P0, R11.reuse, R88.reuse, 0x1 ;  /* 0x000000580b4e7211 */ /* 0x0c0fe400078008ff */
[----:B------:R-:W-:Y:S02]  /*0990*/  LEA R80, P2, R8, R88, 0x1 ;  /* 0x0000005808507211 */ /* 0x000fe400078408ff */
[----:B------:R-:W-:Y:S02]  /*09a0*/  SGXT R4, R4, 0x1 ;  /* 0x000000010404781a */ /* 0x000fe40000000200 */
[----:B------:R-:W-:-:S02]  /*09b0*/  LEA.HI.X.SX32 R79, R11, R56, 0x1, P0 ;  /* 0x000000380b4f7211 */ /* 0x000fc400000f0eff */
[----:B------:R-:W-:Y:S02]  /*09c0*/  CS2R R10, SRZ ;  /* 0x00000000000a7805 */ /* 0x000fe4000001ff00 */
[----:B------:R-:W-:Y:S02]  /*09d0*/  LEA.HI.X.SX32 R81, R8, R56, 0x1, P2 ;  /* 0x0000003808517211 */ /* 0x000fe400010f0eff */
[----:B------:R-:W-:Y:S02]  /*09e0*/  CS2R R8, SRZ ;  /* 0x0000000000087805 */ /* 0x000fe4000001ff00 */
[-C--:B------:R-:W-:Y:S02]  /*09f0*/  LEA R82, P0, R6, R88.reuse, 0x1 ;  /* 0x0000005806527211 */ /* 0x080fe400078008ff */
[-C--:B------:R-:W-:Y:S02]  /*0a00*/  LEA R86, P2, R5, R88.reuse, 0x1 ;  /* 0x0000005805567211 */ /* 0x080fe400078408ff */
[----:B------:R-:W-:-:S02]  /*0a10*/  LEA R88, P3, R7, R88, 0x1 ;  /* 0x0000005807587211 */ /* 0x000fc400078608ff */
[----:B------:R-:W-:Y:S02]  /*0a20*/  LOP3.LUT R4, R4, 0x90, RZ, 0xc0, !PT ;  /* 0x0000009004047812 */ /* 0x000fe400078ec0ff */
[-C--:B------:R-:W-:Y:S02]  /*0a30*/  LEA.HI.X.SX32 R83, R6, R56.reuse, 0x1, P0 ;  /* 0x0000003806537211 */ /* 0x080fe400000f0eff */
[-C--:B------:R-:W-:Y:S02]  /*0a40*/  LEA.HI.X.SX32 R87, R5, R56.reuse, 0x1, P2 ;  /* 0x0000003805577211 */ /* 0x080fe400010f0eff */
[----:B------:R-:W-:Y:S01]  /*0a50*/  LEA.HI.X.SX32 R89, R7, R56, 0x1, P3 ;  /* 0x0000003807597211 */ /* 0x000fe200018f0eff */
[----:B------:R-:W-:Y:S01]  /*0a60*/  IMAD.MOV.U32 R56, RZ, RZ, 0x3f800000 ;  /* 0x3f800000ff387424 */ /* 0x000fe200078e00ff */
[----:B------:R-:W-:Y:S02]  /*0a70*/  IADD3 R123, PT, PT, R14, R123, RZ ;  /* 0x0000007b0e7b7210 */ /* 0x000fe40007ffe0ff */
[----:B------:R-:W-:-:S02]  /*0a80*/  MOV R133, 0x3f800000 ;  /* 0x3f80000000857802 */ /* 0x000fc40000000f00 */
[----:B------:R-:W-:Y:S02]  /*0a90*/  LOP3.LUT R128, R4, 0x17e, R117, 0x78, !PT ;  /* 0x0000017e04807812 */ /* 0x000fe400078e7875 */
[----:B------:R-:W-:Y:S02]  /*0aa0*/  LOP3.LUT R129, R120, 0x8, RZ, 0xfc, !PT ;  /* 0x0000000878817812 */ /* 0x000fe400078efcff */
[C---:B------:R-:W-:Y:S02]  /*0ab0*/  LOP3.LUT R130, R122.reuse, 0x20, RZ, 0x3c, !PT ;  /* 0x000000207a827812 */ /* 0x040fe400078e3cff */
[C---:B------:R-:W-:Y:S02]  /*0ac0*/  LOP3.LUT R131, R122.reuse, 0x40, RZ, 0x3c, !PT ;  /* 0x000000407a837812 */ /* 0x040fe400078e3cff */
[----:B------:R-:W-:Y:S02]  /*0ad0*/  LOP3.LUT R132, R122, 0x60, RZ, 0x3c, !PT ;  /* 0x000000607a847812 */ /* 0x000fe400078e3cff */
[----:B0-----:R-:W-:-:S07]  /*0ae0*/  LOP3.LUT R124, R126, 0x40, RZ, 0x3c, !PT ;  /* 0x000000407e7c7812 */ /* 0x001fce00078e3cff */
.L_x_1:
[----:B------:R-:W-:-:S04]  /*0af0*/  IMAD.WIDE R4, R127, 0x2, R58 ;  /* 0x000000027f047825 */ /* 0x000fc800078e023a */
[C---:B------:R-:W-:Y:S02]  /*0b00*/  IMAD.WIDE R6, R127.reuse, 0x2, R60 ;  /* 0x000000027f067825 */ /* 0x040fe400078e023c */
[----:B------:R0:W2:Y:S02]  /*0b10*/  LDG.E.U16 R5, desc[UR10][R4.64] ;  /* 0x0000000a04057981 */ /* 0x0000a4000c1e1500 */
[C---:B------:R-:W-:Y:S02]  /*0b20*/  IMAD.WIDE R12, R127.reuse, 0x2, R68 ;  /* 0x000000027f0c7825 */ /* 0x040fe400078e0244 */
[----:B------:R-:W3:Y:S02]  /*0b30*/  LDG.E.U16 R7, desc[UR10][R6.64] ;  /* 0x0000000a06077981 */ /* 0x000ee4000c1e1500 */
[C---:B------:R-:W-:Y:S02]  /*0b40*/  IMAD.WIDE R14, R127.reuse, 0x2, R62 ;  /* 0x000000027f0e7825 */ /* 0x040fe400078e023e */
[----:B------:R-:W4:Y:S02]  /*0b50*/  LDG.E.U16 R13, desc[UR10][R12.64] ;  /* 0x0000000a0c0d7981 */ /* 0x000f24000c1e1500 */
[----:B------:R-:W-:-:S02]  /*0b60*/  IMAD.WIDE R16, R127, 0x2, R70 ;  /* 0x000000027f107825 */ /* 0x000fc400078e0246 */
[----:B------:R-:W5:Y:S02]  /*0b70*/  LDG.E.U16 R15, desc[UR10][R14.64] ;  /* 0x0000000a0e0f7981 */ /* 0x000f64000c1e1500 */
[C---:B------:R-:W-:Y:S02]  /*0b80*/  IMAD.WIDE R18, R127.reuse, 0x2, R72 ;  /* 0x000000027f127825 */ /* 0x040fe400078e0248 */
[----:B------:R-:W5:Y:S02]  /*0b90*/  LDG.E.U16 R17, desc[UR10][R16.64] ;  /* 0x0000000a10117981 */ /* 0x000f64000c1e1500 */
[C---:B------:R-:W-:Y:S02]  /*0ba0*/  IMAD.WIDE R20, R127.reuse, 0x2, R74 ;  /* 0x000000027f147825 */ /* 0x040fe400078e024a */
[----:B------:R-:W5:Y:S02]  /*0bb0*/  LDG.E.U16 R19, desc[UR10][R18.64] ;  /* 0x0000000a12137981 */ /* 0x000f64000c1e1500 */
[----:B------:R-:W-:-:S02]  /*0bc0*/  IMAD.WIDE R22, R127, 0x2, R64 ;  /* 0x000000027f167825 */ /* 0x000fc400078e0240 */
[----:B------:R-:W5:Y:S04]  /*0bd0*/  LDG.E.U16 R21, desc[UR10][R20.64] ;  /* 0x0000000a14157981 */ /* 0x000f68000c1e1500 */
[----:B------:R-:W5:Y:S01]  /*0be0*/  LDG.E.U16 R23, desc[UR10][R22.64] ;  /* 0x0000000a16177981 */ /* 0x000f62000c1e1500 */
[----:B------:R-:W-:Y:S01]  /*0bf0*/  BAR.SYNC.DEFER_BLOCKING 0x0 ;  /* 0x0000000000007b1d */ /* 0x000fe20000010000 */
[----:B------:R-:W-:-:S04]  /*0c00*/  LEA R148, R134, UR4, 0x1 ;  /* 0x0000000486947c11 */ /* 0x000fc8000f8e08ff */
[----:B0-----:R-:W-:-:S04]  /*0c10*/  LOP3.LUT R4, R148, 0x70, RZ, 0xfc, !PT ;  /* 0x0000007094047812 */ /* 0x001fc800078efcff */
[-C--:B------:R-:W-:Y:S02]  /*0c20*/  ISETP.GE.AND P4, PT, R120, R4.reuse, PT ;  /* 0x000000047800720c */ /* 0x080fe40003f86270 */
[C---:B------:R-:W-:Y:S02]  /*0c30*/  ISETP.GE.AND P3, PT, R129.reuse, R4, PT ;  /* 0x000000048100720c */ /* 0x040fe40003f66270 */
[----:B------:R-:W-:Y:S02]  /*0c40*/  LOP3.LUT R4, R148, 0x78, RZ, 0xfc, !PT ;  /* 0x0000007894047812 */ /* 0x000fe400078efcff */
[----:B------:R-:W-:Y:S02]  /*0c50*/  SEL R143, RZ, 0x7fff8, P4 ;  /* 0x0007fff8ff8f7807 */ /* 0x000fe40002000000 */
[-C--:B------:R-:W-:Y:S02]  /*0c60*/  ISETP.GE.AND P1, PT, R120, R4.reuse, PT ;  /* 0x000000047800720c */ /* 0x080fe40003f26270 */
[----:B------:R-:W-:Y:S01]  /*0c70*/  ISETP.GE.AND P4, PT, R129, R4, PT ;  /* 0x000000048100720c */ /* 0x000fe20003f86270 */
[----:B------:R-:W-:Y:S01]  /*0c80*/  VIADD R4, R148, 0x9 ;  /* 0x0000000994047836 */ /* 0x000fe20000000000 */
[----:B------:R-:W-:-:S02]  /*0c90*/  SEL R115, RZ, 0x1fffe, P3 ;  /* 0x0001fffeff737807 */ /* 0x000fc40001800000 */
[----:B------:R-:W-:Y:S02]  /*0ca0*/  SEL R141, RZ, 0x7fff8, P1 ;  /* 0x0007fff8ff8d7807 */ /* 0x000fe40000800000 */
[----:B------:R-:W-:Y:S02]  /*0cb0*/  SEL R138, RZ, 0x1fffe, P4 ;  /* 0x0001fffeff8a7807 */ /* 0x000fe40002000000 */
[-C--:B------:R-:W-:Y:S02]  /*0cc0*/  ISETP.GE.AND P1, PT, R120, R4.reuse, PT ;  /* 0x000000047800720c */ /* 0x080fe40003f26270 */
[----:B------:R-:W-:Y:S02]  /*0cd0*/  ISETP.GE.AND P4, PT, R129, R4, PT ;  /* 0x000000048100720c */ /* 0x000fe40003f86270 */
[C---:B------:R-:W-:Y:S02]  /*0ce0*/  LOP3.LUT R4, R148.reuse, 0x69, RZ, 0xfc, !PT ;  /* 0x0000006994047812 */ /* 0x040fe400078efcff */
[C---:B------:R-:W-:Y:S01]  /*0cf0*/  LOP3.LUT R97, R148.reuse, 0x68, RZ, 0xfc, !PT ;  /* 0x0000006894617812 */ /* 0x040fe200078efcff */
[----:B------:R-:W-:-:S02]  /*0d00*/  VIADD R96, R148, 0x10 ;  /* 0x0000001094607836 */ /* 0x000fc40000000000 */
[C---:B------:R-:W-:Y:S02]  /*0d10*/  VIADD R155, R148.reuse, 0x18 ;  /* 0x00000018949b7836 */ /* 0x040fe40000000000 */
[C---:B------:R-:W-:Y:S01]  /*0d20*/  VIADD R156, R148.reuse, 0x19 ;  /* 0x00000019949c7836 */ /* 0x040fe20000000000 */
[C---:B------:R-:W-:Y:S01]  /*0d30*/  IADD3 R158, PT, PT, R148.reuse, 0x21, RZ ;  /* 0x00000021949e7810 */ /* 0x040fe20007ffe0ff */
[C---:B------:R-:W-:Y:S02]  /*0d40*/  VIADD R157, R148.reuse, 0x20 ;  /* 0x00000020949d7836 */ /* 0x040fe40000000000 */
[C---:B------:R-:W-:Y:S02]  /*0d50*/  VIADD R159, R148.reuse, 0x28 ;  /* 0x00000028949f7836 */ /* 0x040fe40000000000 */
[C---:B------:R-:W-:Y:S02]  /*0d60*/  VIADD R161, R148.reuse, 0x38 ;  /* 0x0000003894a17836 */ /* 0x040fe40000000000 */
[C---:B------:R-:W-:Y:S01]  /*0d70*/  VIADD R160, R148.reuse, 0x29 ;  /* 0x0000002994a07836 */ /* 0x040fe20000000000 */
[C---:B------:R-:W-:Y:S01]  /*0d80*/  IADD3 R154, PT, PT, R148.reuse, 0x30, RZ ;  /* 0x00000030949a7810 */ /* 0x040fe20007ffe0ff */
[----:B------:R-:W-:-:S02]  /*0d90*/  VIADD R153, R148, 0x31 ;  /* 0x0000003194997836 */ /* 0x000fc40000000000 */
[C---:B------:R-:W-:Y:S01]  /*0da0*/  VIADD R152, R148.reuse, 0x39 ;  /* 0x0000003994987836 */ /* 0x040fe20000000000 */
[C---:B------:R-:W-:Y:S02]  /*0db0*/  LOP3.LUT R151, R148.reuse, 0x59, RZ, 0xfc, !PT ;  /* 0x0000005994977812 */ /* 0x040fe400078efcff */
[C---:B------:R-:W-:Y:S02]  /*0dc0*/  LOP3.LUT R145, R148.reuse, 0x58, RZ, 0xfc, !PT ;  /* 0x0000005894917812 */ /* 0x040fe400078efcff */
[C---:B------:R-:W-:Y:S02]  /*0dd0*/  LOP3.LUT R150, R148.reuse, 0x48, RZ, 0xfc, !PT ;  /* 0x0000004894967812 */ /* 0x040fe400078efcff */
[C---:B------:R-:W-:Y:S01]  /*0de0*/  LOP3.LUT R149, R148.reuse, 0x41, RZ, 0xfc, !PT ;  /* 0x0000004194957812 */ /* 0x040fe200078efcff */
[----:B--2---:R0:W-:Y:S04]  /*0df0*/  STS.U16 [R128+UR6], R5 ;  /* 0x0000000580007988 */ /* 0x0041e80008000406 */
[----:B---3--:R-:W-:Y:S04]  /*0e00*/  STS.U16 [R128+UR6+0x200], R7 ;  /* 0x0002000780007988 */ /* 0x008fe80008000406 */
[----:B----4-:R-:W-:Y:S04]  /*0e10*/  STS.U16 [R128+UR6+0x400], R13 ;  /* 0x0004000d80007988 */ /* 0x010fe80008000406 */
[----:B-----5:R-:W-:Y:S04]  /*0e20*/  STS.U16 [R128+UR6+0x600], R15 ;  /* 0x0006000f80007988 */ /* 0x020fe80008000406 */
[----:B------:R-:W-:Y:S04]  /*0e30*/  STS.U16 [R128+UR6+0x800], R17 ;  /* 0x0008001180007988 */ /* 0x000fe80008000406 */
[----:B------:R-:W-:Y:S04]  /*0e40*/  STS.U16 [R128+UR6+0xa00], R19 ;  /* 0x000a001380007988 */ /* 0x000fe80008000406 */
[----:B------:R-:W-:Y:S04]  /*0e50*/  STS.U16 [R128+UR6+0xc00], R21 ;  /* 0x000c001580007988 */ /* 0x000fe80008000406 */
[----:B------:R-:W-:Y:S01]  /*0e60*/  STS.U16 [R128+UR6+0xe00], R23 ;  /* 0x000e001780007988 */ /* 0x000fe20008000406 */
[----:B------:R-:W-:Y:S01]  /*0e70*/  BAR.SYNC.DEFER_BLOCKING 0x0 ;  /* 0x0000000000007b1d */ /* 0x000fe20000010000 */
[----:B0-----:R-:W-:-:S04]  /*0e80*/  LOP3.LUT R5, R148, 0x71, RZ, 0xfc, !PT ;  /* 0x0000007194057812 */ /* 0x001fc800078efcff */
[-C--:B------:R-:W-:Y:S02]  /*0e90*/  ISETP.GE.AND P6, PT, R120, R5.reuse, PT ;  /* 0x000000057800720c */ /* 0x080fe40003fc6270 */
[----:B------:R-:W-:Y:S01]  /*0ea0*/  ISETP.GE.AND P5, PT, R129, R5, PT ;  /* 0x000000058100720c */ /* 0x000fe20003fa6270 */
[----:B------:R-:W-:Y:S04]  /*0eb0*/  LDSM.16.MT88.4 R100, [R2+0x1000] ;  /* 0x001000000264783b */ /* 0x000fe80000004200 */
[----:B------:R-:W0:Y:S04]  /*0ec0*/  LDSM.16.M88.4 R40, [R123+0x200] ;  /* 0x000200007b28783b */ /* 0x000e280000000200 */
[----:B------:R-:W1:Y:S04]  /*0ed0*/  LDSM.16.M88.4 R28, [R123] ;  /* 0x000000007b1c783b */ /* 0x000e680000000200 */
[----:B------:R-:W2:Y:S01]  /*0ee0*/  LDSM.16.M88.4 R36, [R123+0x400] ;  /* 0x000400007b24783b */ /* 0x000ea20000000200 */
[----:B------:R-:W-:-:S03]  /*0ef0*/  LOP3.LUT R5, R148, 0x79, RZ, 0xfc, !PT ;  /* 0x0000007994057812 */ /* 0x000fc600078efcff */
[----:B------:R-:W3:Y:S01]  /*0f00*/  LDSM.16.M88.4 R44, [R123+0x600] ;  /* 0x000600007b2c783b */ /* 0x000ee20000000200 */
[-C--:B------:R-:W-:Y:S02]  /*0f10*/  ISETP.GE.AND P2, PT, R120, R5.reuse, PT ;  /* 0x000000057800720c */ /* 0x080fe40003f46270 */
[C---:B------:R-:W-:Y:S01]  /*0f20*/  ISETP.GE.AND P0, PT, R129.reuse, R5, PT ;  /* 0x000000058100720c */ /* 0x040fe20003f06270 */
[----:B------:R-:W4:Y:S01]  /*0f30*/  LDSM.16.M88.4 R92, [R123+0xa00] ;  /* 0x000a00007b5c783b */ /* 0x000f220000000200 */
[----:B------:R-:W-:Y:S02]  /*0f40*/  LOP3.LUT R5, R148, 0x60, RZ, 0xfc, !PT ;  /* 0x0000006094057812 */ /* 0x000fe400078efcff */
[----:B------:R-:W-:Y:S01]  /*0f50*/  SEL R142, RZ, 0x4, P6 ;  /* 0x00000004ff8e7807 */ /* 0x000fe20003000000 */
[----:B------:R-:W5:Y:S01]  /*0f60*/  LDSM.16.M88.4 R52, [R123+0x800] ;  /* 0x000800007b34783b */ /* 0x000f620000000200 */
[-C--:B------:R-:W-:Y:S02]  /*0f70*/  ISETP.GE.AND P3, PT, R120, R5.reuse, PT ;  /* 0x000000057800720c */ /* 0x080fe40003f66270 */
[----:B------:R-:W-:Y:S01]  /*0f80*/  ISETP.GE.AND P6, PT, R129, R5, PT ;  /* 0x000000058100720c */ /* 0x000fe20003fc6270 */
[----:B------:R-:W2:Y:S01]  /*0f90*/  LDSM.16.M88.4 R108, [R123+0xc00] ;  /* 0x000c00007b6c783b */ /* 0x000ea20000000200 */
[----:B------:R-:W-:-:S02]  /*0fa0*/  LOP3.LUT R5, R148, 0x61, RZ, 0xfc, !PT ;  /* 0x0000006194057812 */ /* 0x000fc400078efcff */
[----:B------:R-:W-:Y:S01]  /*0fb0*/  SEL R140, RZ, 0x4, P2 ;  /* 0x00000004ff8c7807 */ /* 0x000fe20001000000 */
[----:B------:R-:W2:Y:S01]  /*0fc0*/  LDSM.16.M88.4 R104, [R123+0xe00] ;  /* 0x000e00007b68783b */ /* 0x000ea20000000200 */
[----:B------:R-:W-:-:S04]  /*0fd0*/  ISETP.GE.AND P2, PT, R129, R5, PT ;  /* 0x000000058100720c */ /* 0x000fc80003f46270 */
[----:B------:R-:W-:Y:S02]  /*0fe0*/  SEL R99, RZ, 0x1, P2 ;  /* 0x00000001ff637807 */ /* 0x000fe40001000000 */
[-C--:B------:R-:W-:Y:S02]  /*0ff0*/  ISETP.GE.AND P2, PT, R129, R4.reuse, PT ;  /* 0x000000048100720c */ /* 0x080fe40003f46270 */
[----:B------:R-:W-:Y:S02]  /*1000*/  SEL R112, RZ, 0x1fffe, P6 ;  /* 0x0001fffeff707807 */ /* 0x000fe40003000000 */
[----:B------:R-:W-:Y:S02]  /*1010*/  SEL R114, RZ, 0x1, P5 ;  /* 0x00000001ff727807 */ /* 0x000fe40002800000 */
[----:B------:R-:W-:Y:S01]  /*1020*/  ISETP.GE.AND P6, PT, R120, R4, PT ;  /* 0x000000047800720c */ /* 0x000fe20003fc6270 */
[----:B0-----:R-:W-:Y:S01]  /*1030*/  HMMA.16816.F32.BF16 R16, R100, R40, RZ ;  /* 0x000000286410723c */ /* 0x001fe200000418ff */
[----:B------:R-:W-:-:S02]  /*1040*/  SEL R98, RZ, 0x1, P2 ;  /* 0x00000001ff627807 */ /* 0x000fc40001000000 */
[----:B------:R-:W-:Y:S02]  /*1050*/  ISETP.GE.AND P2, PT, R129, R97, PT ;  /* 0x000000618100720c */ /* 0x000fe40003f46270 */
[----:B------:R-:W-:Y:S02]  /*1060*/  SEL R113, RZ, 0x4, P6 ;  /* 0x00000004ff717807 */ /* 0x000fe40003000000 */
[----:B------:R-:W-:Y:S02]  /*1070*/  IADD3 R144, PT, PT, R114, R115, RZ ;  /* 0x0000007372907210 */ /* 0x000fe40007ffe0ff */
[----:B------:R-:W-:Y:S02]  /*1080*/  ISETP.GE.AND P6, PT, R120, R97, PT ;  /* 0x000000617800720c */ /* 0x000fe40003fc6270 */
[----:B------:R-:W-:Y:S01]  /*1090*/  SEL R115, RZ, 0x1, P0 ;  /* 0x00000001ff737807 */ /* 0x000fe20000000000 */
[----:B------:R-:W-:Y:S01]  /*10a0*/  HMMA.16816.F32.BF16 R12, R100, R42, RZ ;  /* 0x0000002a640c723c */ /* 0x000fe200000418ff */
[----:B------:R-:W-:-:S02]  /*10b0*/  SEL R97, RZ, 0x1fffe, P2 ;  /* 0x0001fffeff617807 */ /* 0x000fc40001000000 */
[----:B------:R-:W-:Y:S01]  /*10c0*/  LOP3.LUT R144, R144, 0x3, RZ, 0xc0, !PT ;  /* 0x0000000390907812 */ /* 0x000fe200078ec0ff */
[----:B------:R-:W-:-:S04]  /*10d0*/  IMAD.IADD R115, R115, 0x1, R138 ;  /* 0x0000000173737824 */ /* 0x000fc800078e028a */
[----:B-1----:R-:W-:Y:S01]  /*10e0*/  HMMA.16816.F32.BF16 R32, R100, R30, RZ ;  /* 0x0000001e6420723c */ /* 0x002fe200000418ff */
[----:B------:R-:W-:Y:S01]  /*10f0*/  IMAD.IADD R97, R98, 0x1, R97 ;  /* 0x0000000162617824 */ /* 0x000fe200078e0261 */
[----:B------:R-:W-:Y:S02]  /*1100*/  IADD3 R143, PT, PT, R144, R143, R142 ;  /* 0x0000008f908f7210 */ /* 0x000fe40007ffe08e */
[----:B------:R-:W-:-:S04]  /*1110*/  LOP3.LUT R142, R115, 0x3, RZ, 0xc0, !PT ;  /* 0x00000003738e7812 */ /* 0x000fc800078ec0ff */
[C---:B--2---:R-:W-:Y:S01]  /*1120*/  HMMA.16816.F32.BF16 R20, R100.reuse, R36, RZ ;  /* 0x000000246414723c */ /* 0x044fe200000418ff */
[----:B------:R-:W-:Y:S01]  /*1130*/  SEL R114, RZ, 0x7fff8, P6 ;  /* 0x0007fff8ff727807 */ /* 0x000fe20003000000 */
[----:B------:R-:W-:Y:S01]  /*1140*/  IMAD.IADD R138, R99, 0x1, R112 ;  /* 0x00000001638a7824 */ /* 0x000fe200078e0270 */
[----:B------:R-:W-:Y:S02]  /*1150*/  LOP3.LUT R115, R97, 0x3, RZ, 0xc0, !PT ;  /* 0x0000000361737812 */ /* 0x000fe400078ec0ff */
[----:B------:R-:W-:Y:S02]  /*1160*/  ISETP.GE.AND P5, PT, R120, R5, PT ;  /* 0x000000057800720c */ /* 0x000fe40003fa6270 */
[----:B------:R-:W-:Y:S01]  /*1170*/  IADD3 R112, PT, PT, R148, 0x11, RZ ;  /* 0x0000001194707810 */ /* 0x000fe20007ffe0ff */
[----:B------:R-:W-:Y:S01]  /*1180*/  HMMA.16816.F32.BF16 R36, R100, R38, RZ ;  /* 0x000000266424723c */ /* 0x000fe200000418ff */
[----:B------:R-:W-:Y:S01]  /*1190*/  IADD3 R113, PT, PT, R115, R114, R113 ;  /* 0x0000007273717210 */ /* 0x000fe20007ffe071 */
[----:B------:R-:W-:Y:S01]  /*11a0*/  FMUL R16, R16, UR5 ;  /* 0x0000000510107c20 */ /* 0x000fe20008400000 */
[----:B------:R-:W-:Y:S01]  /*11b0*/  IADD3 R140, PT, PT, R142, R141, R140 ;  /* 0x0000008d8e8c7210 */ /* 0x000fe20007ffe08c */
[----:B------:R-:W-:Y:S01]  /*11c0*/  FMUL R17, R17, UR5 ;  /* 0x0000000511117c20 */ /* 0x000fe20008400000 */
[----:B------:R-:W-:-:S03]  /*11d0*/  SEL R114, RZ, 0x4, P5 ;  /* 0x00000004ff727807 */ /* 0x000fc60002800000 */
[C---:B---3--:R-:W-:Y:S01]  /*11e0*/  HMMA.16816.F32.BF16 R40, R100.reuse, R46, RZ ;  /* 0x0000002e6428723c */ /* 0x048fe200000418ff */
[C---:B------:R-:W-:Y:S02]  /*11f0*/  ISETP.GE.AND P6, PT, R120.reuse, R96, PT ;  /* 0x000000607800720c */ /* 0x040fe40003fc6270 */
[----:B------:R-:W-:Y:S01]  /*1200*/  ISETP.GE.AND P5, PT, R120, R112, PT ;  /* 0x000000707800720c */ /* 0x000fe20003fa6270 */
[----:B------:R-:W-:Y:S01]  /*1210*/  VIADD R5, R148, 0x8 ;  /* 0x0000000894057836 */ /* 0x000fe20000000000 */
[----:B------:R-:W-:Y:S01]  /*1220*/  SEL R139, RZ, 0x7fff8, P3 ;  /* 0x0007fff8ff8b7807 */ /* 0x000fe20001800000 */
[----:B------:R-:W-:Y:S02]  /*1230*/  IMAD.SHL.U32 R113, R113, 0x100, RZ ;  /* 0x0000010071717824 */ /* 0x000fe400078e00ff */
[----:B------:R-:W-:Y:S01]  /*1240*/  HMMA.16816.F32.BF16 R44, R100, R44, RZ ;  /* 0x0000002c642c723c */ /* 0x000fe200000418ff */
[----:B------:R-:W-:Y:S01]  /*1250*/  LOP3.LUT R138, R138, 0x3, RZ, 0xc0, !PT ;  /* 0x000000038a8a7812 */ /* 0x000fe200078ec0ff */
[----:B------:R-:W-:Y:S01]  /*1260*/  FMUL R12, R12, UR5 ;  /* 0x000000050c0c7c20 */ /* 0x000fe20008400000 */
[----:B------:R-:W-:Y:S01]  /*1270*/  LOP3.LUT R140, R140, 0xf, RZ, 0xc0, !PT ;  /* 0x0000000f8c8c7812 */ /* 0x000fe200078ec0ff */
[----:B------:R-:W-:Y:S01]  /*1280*/  FMUL R13, R13, UR5 ;  /* 0x000000050d0d7c20 */ /* 0x000fe20008400000 */
[----:B------:R-:W-:Y:S01]  /*1290*/  FSEL R144, R16, -INF , P6 ;  /* 0xff80000010907808 */ /* 0x000fe20003000000 */
[----:B------:R-:W-:Y:S01]  /*12a0*/  FMUL R33, R33, UR5 ;  /* 0x0000000521217c20 */ /* 0x000fe20008400000 */
[----:B------:R-:W-:-:S02]  /*12b0*/  FSEL R142, R17, -INF , P5 ;  /* 0xff800000118e7808 */ /* 0x000fc40002800000 */
[C---:B------:R-:W-:Y:S02]  /*12c0*/  ISETP.GE.AND P6, PT, R120.reuse, R155, PT ;  /* 0x0000009b7800720c */ /* 0x040fe40003fc6270 */
[----:B------:R-:W-:Y:S01]  /*12d0*/  ISETP.GE.AND P5, PT, R120, R156, PT ;  /* 0x0000009c7800720c */ /* 0x000fe20003fa6270 */
[----:B------:R-:W-:Y:S01]  /*12e0*/  IMAD R140, R143, 0x10, R140 ;  /* 0x000000108f8c7824 */ /* 0x000fe200078e028c */
[----:B------:R-:W-:Y:S01]  /*12f0*/  IADD3 R139, PT, PT, R138, R139, R114 ;  /* 0x0000008b8a8b7210 */ /* 0x000fe20007ffe072 */
[----:B------:R-:W-:Y:S01]  /*1300*/  FMUL R20, R20, UR5 ;  /* 0x0000000514147c20 */ /* 0x000fe20008400000 */
[----:B------:R-:W-:Y:S01]  /*1310*/  ISETP.GE.AND P3, PT, R120, R5, PT ;  /* 0x000000057800720c */ /* 0x000fe20003f66270 */
[----:B------:R-:W-:Y:S01]  /*1320*/  FMUL R21, R21, UR5 ;  /* 0x0000000515157c20 */ /* 0x000fe20008400000 */
[----:B------:R-:W-:Y:S01]  /*1330*/  LOP3.LUT R138, R113, 0xf00, RZ, 0xe2, !PT ;  /* 0x00000f00718a7812 */ /* 0x000fe200078ee2ff */
[----:B----4-:R-:W-:Y:S01]  /*1340*/  HMMA.16816.F32.BF16 R4, R100, R92, RZ ;  /* 0x0000005c6404723c */ /* 0x010fe200000418ff */
[----:B------:R-:W-:-:S02]  /*1350*/  FSEL R143, R12, -INF , P6 ;  /* 0xff8000000c8f7808 */ /* 0x000fc40003000000 */
[----:B------:R-:W-:Y:S02]  /*1360*/  FSEL R141, R13, -INF , P5 ;  /* 0xff8000000d8d7808 */ /* 0x000fe40002800000 */
[----:B------:R-:W-:Y:S02]  /*1370*/  ISETP.GE.AND P2, PT, R129, R96, PT ;  /* 0x000000608100720c */ /* 0x000fe40003f46270 */
[----:B------:R-:W-:Y:S01]  /*1380*/  FSEL R33, R33, -INF , P1 ;  /* 0xff80000021217808 */ /* 0x000fe20000800000 */
[----:B------:R-:W-:Y:S01]  /*1390*/  HMMA.16816.F32.BF16 R92, R100, R94, RZ ;  /* 0x0000005e645c723c */ /* 0x000fe200000418ff */
[C---:B------:R-:W-:Y:S02]  /*13a0*/  ISETP.GE.AND P6, PT, R120.reuse, R157, PT ;  /* 0x0000009d7800720c */ /* 0x040fe40003fc6270 */
[----:B------:R-:W-:Y:S02]  /*13b0*/  ISETP.GE.AND P5, PT, R120, R158, PT ;  /* 0x0000009e7800720c */ /* 0x000fe40003fa6270 */
[----:B------:R-:W-:Y:S01]  /*13c0*/  ISETP.GE.AND P1, PT, R129, R112, PT ;  /* 0x000000708100720c */ /* 0x000fe20003f26270 */
[----:B------:R-:W-:-:S02]  /*13d0*/  IMAD R138, R139, 0x1000, R138 ;  /* 0x000010008b8a7824 */ /* 0x000fc400078e028a */
[----:B-----5:R-:W-:Y:S01]  /*13e0*/  HMMA.16816.F32.BF16 R48, R100, R52, RZ ;  /* 0x000000346430723c */ /* 0x020fe200000418ff */
[----:B------:R-:W-:Y:S01]  /*13f0*/  FSEL R139, R20, -INF , P6 ;  /* 0xff800000148b7808 */ /* 0x000fe20003000000 */
[----:B------:R-:W-:Y:S01]  /*1400*/  FMUL R36, R36, UR5 ;  /* 0x0000000524247c20 */ /* 0x000fe20008400000 */
[----:B------:R-:W-:-:S05]  /*1410*/  ISETP.GE.AND P6, PT, R120, R159, PT ;  /* 0x0000009f7800720c */ /* 0x000fca0003fc6270 */
[----:B------:R-:W-:Y:S01]  /*1420*/  HMMA.16816.F32.BF16 R96, R100, R108, RZ ;  /* 0x0000006c6460723c */ /* 0x000fe200000418ff */
[----:B------:R-:W-:-:S07]  /*1430*/  FMUL R35, R35, UR5 ;  /* 0x0000000523237c20 */ /* 0x000fce0008400000 */
[----:B------:R-:W-:Y:S01]  /*1440*/  HMMA.16816.F32.BF16 R28, R100, R28, RZ ;  /* 0x0000001c641c723c */ /* 0x000fe200000418ff */
[----:B------:R-:W-:-:S07]  /*1450*/  FMUL R37, R37, UR5 ;  /* 0x0000000525257c20 */ /* 0x000fce0008400000 */
[C---:B------:R-:W-:Y:S08]  /*1460*/  HMMA.16816.F32.BF16 R52, R100.reuse, R54, RZ ;  /* 0x000000366434723c */ /* 0x040ff000000418ff */
[C---:B------:R-:W-:Y:S08]  /*1470*/  HMMA.16816.F32.BF16 R108, R100.reuse, R110, RZ ;  /* 0x0000006e646c723c */ /* 0x040ff000000418ff */
[----:B------:R-:W-:Y:S01]  /*1480*/  HMMA.16816.F32.BF16 R112, R100, R104, RZ ;  /* 0x000000686470723c */ /* 0x000fe200000418ff */
[----:B------:R-:W-:-:S07]  /*1490*/  LOP3.LUT R105, R140, 0xff, RZ, 0xc0, !PT ;  /* 0x000000ff8c697812 */ /* 0x000fce00078ec0ff */
[----:B------:R-:W-:Y:S01]  /*14a0*/  HMMA.16816.F32.BF16 R100, R100, R106, RZ ;  /* 0x0000006a6464723c */ /* 0x000fe200000418ff */
[----:B------:R-:W-:Y:S01]  /*14b0*/  FSEL R106, R21, -INF , P5 ;  /* 0xff800000156a7808 */ /* 0x000fe20002800000 */
[----:B------:R-:W-:Y:S01]  /*14c0*/  FMUL R21, R40, UR5 ;  /* 0x0000000528157c20 */ /* 0x000fe20008400000 */
[----:B------:R-:W-:Y:S01]  /*14d0*/  ISETP.GE.AND P5, PT, R120, R161, PT ;  /* 0x000000a17800720c */ /* 0x000fe20003fa6270 */
[----:B------:R-:W-:Y:S01]  /*14e0*/  FMUL R12, R44, UR5 ;  /* 0x000000052c0c7c20 */ /* 0x000fe20008400000 */
[----:B------:R-:W-:Y:S02]  /*14f0*/  FSEL R107, R36, -INF , P6 ;  /* 0xff800000246b7808 */ /* 0x000fe40003000000 */
[C---:B------:R-:W-:Y:S02]  /*1500*/  ISETP.GE.AND P6, PT, R120.reuse, R160, PT ;  /* 0x000000a07800720c */ /* 0x040fe40003fc6270 */
[----:B------:R-:W-:Y:S02]  /*1510*/  FSEL R21, R21, -INF , P5 ;  /* 0xff80000015157808 */ /* 0x000fe40002800000 */
[----:B------:R-:W-:-:S02]  /*1520*/  ISETP.GE.AND P5, PT, R120, R154, PT ;  /* 0x0000009a7800720c */ /* 0x000fc40003fa6270 */
[----:B------:R-:W-:Y:S02]  /*1530*/  FSEL R104, R35, -INF , P4 ;  /* 0xff80000023687808 */ /* 0x000fe40002000000 */
[----:B------:R-:W-:Y:S01]  /*1540*/  IADD3 R35, PT, PT, R138, R105, RZ ;  /* 0x000000698a237210 */ /* 0x000fe20007ffe0ff */
[----:B------:R-:W-:Y:S01]  /*1550*/  FMUL R105, R45, UR5 ;  /* 0x000000052d697c20 */ /* 0x000fe20008400000 */
[----:B------:R-:W-:Y:S01]  /*1560*/  FSEL R44, R37, -INF , P6 ;  /* 0xff800000252c7808 */ /* 0x000fe20003000000 */
[----:B------:R-:W-:Y:S01]  /*1570*/  FMUL R41, R41, UR5 ;  /* 0x0000000529297c20 */ /* 0x000fe20008400000 */
[----:B------:R-:W-:Y:S02]  /*1580*/  ISETP.GE.AND P6, PT, R120, R153, PT ;  /* 0x000000997800720c */ /* 0x000fe40003fc6270 */
[----:B------:R-:W-:Y:S02]  /*1590*/  FSEL R45, R12, -INF , P5 ;  /* 0xff8000000c2d7808 */ /* 0x000fe40002800000 */
[----:B------:R-:W-:Y:S01]  /*15a0*/  ISETP.GE.AND P5, PT, R120, R152, PT ;  /* 0x000000987800720c */ /* 0x000fe20003fa6270 */
[----:B------:R-:W-:Y:S01]  /*15b0*/  FMUL R13, R93, UR5 ;  /* 0x000000055d0d7c20 */ /* 0x000fe20008400000 */
[----:B------:R-:W-:Y:S01]  /*15c0*/  FSEL R105, R105, -INF , P6 ;  /* 0xff80000069697808 */ /* 0x000fe20003000000 */
[----:B------:R-:W-:Y:S01]  /*15d0*/  FMUL R92, R92, UR5 ;  /* 0x000000055c5c7c20 */ /* 0x000fe20008400000 */
[----:B------:R-:W-:-:S02]  /*15e0*/  ISETP.GE.AND P6, PT, R120, R151, PT ;  /* 0x000000977800720c */ /* 0x000fc40003fc6270 */
[----:B------:R-:W-:Y:S02]  /*15f0*/  FSEL R93, R41, -INF , P5 ;  /* 0xff800000295d7808 */ /* 0x000fe40002800000 */
[----:B------:R-:W-:Y:S02]  /*1600*/  LOP3.LUT R140, R148, 0x51, RZ, 0xfc, !PT ;  /* 0x00000051948c7812 */ /* 0x000fe400078efcff */
[----:B------:R-:W-:Y:S02]  /*1610*/  ISETP.GE.AND P5, PT, R120, R145, PT ;  /* 0x000000917800720c */ /* 0x000fe40003fa6270 */
[----:B------:R-:W-:Y:S01]  /*1620*/  LOP3.LUT R138, R148, 0x50, RZ, 0xfc, !PT ;  /* 0x00000050948a7812 */ /* 0x000fe200078efcff */
[----:B------:R-:W-:Y:S01]  /*1630*/  FMUL R12, R5, UR5 ;  /* 0x00000005050c7c20 */ /* 0x000fe20008400000 */
[----:B------:R-:W-:Y:S01]  /*1640*/  FSEL R13, R13, -INF , P6 ;  /* 0xff8000000d0d7808 */ /* 0x000fe20003000000 */
[----:B------:R-:W-:Y:S01]  /*1650*/  FMUL R17, R4, UR5 ;  /* 0x0000000504117c20 */ /* 0x000fe20008400000 */
[----:B------:R-:W-:-:S02]  /*1660*/  ISETP.GE.AND P6, PT, R120, R140, PT ;  /* 0x0000008c7800720c */ /* 0x000fc40003fc6270 */
[----:B------:R-:W-:Y:S02]  /*1670*/  FSEL R5, R92, -INF , P5 ;  /* 0xff8000005c057808 */ /* 0x000fe40002800000 */
[----:B------:R-:W-:Y:S02]  /*1680*/  ISETP.GE.AND P5, PT, R120, R138, PT ;  /* 0x0000008a7800720c */ /* 0x000fe40003fa6270 */
[----:B------:R-:W-:Y:S01]  /*1690*/  LOP3.LUT R92, R148, 0x49, RZ, 0xfc, !PT ;  /* 0x00000049945c7812 */ /* 0x000fe200078efcff */
[----:B------:R-:W-:Y:S01]  /*16a0*/  FMUL R29, R29, UR5 ;  /* 0x000000051d1d7c20 */ /* 0x000fe20008400000 */
[----:B------:R-:W-:Y:S01]  /*16b0*/  FSEL R4, R12, -INF , P6 ;  /* 0xff8000000c047808 */ /* 0x000fe20003000000 */
[----:B------:R-:W-:Y:S01]  /*16c0*/  FMUL R32, R32, UR5 ;  /* 0x0000000520207c20 */ /* 0x000fe20008400000 */
[----:B------:R-:W-:Y:S01]  /*16d0*/  FMUL R41, R52, UR5 ;  /* 0x0000000534297c20 */ /* 0x000fe20008400000 */
[----:B------:R-:W-:Y:S01]  /*16e0*/  FMUL R12, R53, UR5 ;  /* 0x00000005350c7c20 */ /* 0x000fe20008400000 */
[----:B------:R-:W-:-:S02]  /*16f0*/  FSEL R17, R17, -INF , P5 ;  /* 0xff80000011117808 */ /* 0x000fc40002800000 */
[C---:B------:R-:W-:Y:S02]  /*1700*/  ISETP.GT.AND P4, PT, R120.reuse, R148, PT ;  /* 0x000000947800720c */ /* 0x040fe40003f84270 */
[C---:B------:R-:W-:Y:S02]  /*1710*/  ISETP.GE.AND P6, PT, R120.reuse, R92, PT ;  /* 0x0000005c7800720c */ /* 0x040fe40003fc6270 */
[----:B------:R-:W-:Y:S01]  /*1720*/  ISETP.GE.AND P5, PT, R120, R150, PT ;  /* 0x000000967800720c */ /* 0x000fe20003fa6270 */
[----:B------:R-:W-:Y:S01]  /*1730*/  FMUL R49, R49, UR5 ;  /* 0x0000000531317c20 */ /* 0x000fe20008400000 */
[----:B------:R-:W-:Y:S02]  /*1740*/  FSEL R146, R29, -INF , P4 ;  /* 0xff8000001d927808 */ /* 0x000fe40002000000 */
[----:B------:R-:W-:Y:S02]  /*1750*/  FSEL R147, R32, -INF , P3 ;  /* 0xff80000020937808 */ /* 0x000fe40001800000 */
[----:B------:R-:W-:-:S02]  /*1760*/  FSEL R12, R12, -INF , P6 ;  /* 0xff8000000c0c7808 */ /* 0x000fc40003000000 */
[----:B------:R-:W-:Y:S02]  /*1770*/  FSEL R41, R41, -INF , P5 ;  /* 0xff80000029297808 */ /* 0x000fe40002800000 */
[CC--:B------:R-:W-:Y:S02]  /*1780*/  ISETP.GE.AND P4, PT, R120.reuse, R148.reuse, PT ;  /* 0x000000947800720c */ /* 0x0c0fe40003f86270 */
[CC--:B------:R-:W-:Y:S02]  /*1790*/  ISETP.GE.AND P3, PT, R129.reuse, R148.reuse, PT ;  /* 0x000000948100720c */ /* 0x0c0fe40003f66270 */
[----:B------:R-:W-:Y:S02]  /*17a0*/  ISETP.GE.AND P6, PT, R120, R149, PT ;  /* 0x000000957800720c */ /* 0x000fe40003fc6270 */
[----:B------:R-:W-:Y:S02]  /*17b0*/  ISETP.GT.AND P5, PT, R129, R148, PT ;  /* 0x000000948100720c */ /* 0x000fe40003fa4270 */
[----:B------:R-:W-:-:S02]  /*17c0*/  LOP3.LUT R148, R148, 0x40, RZ, 0xfc, !PT ;  /* 0x0000004094947812 */ /* 0x000fc400078efcff */
[----:B------:R-:W-:Y:S01]  /*17d0*/  LOP3.LUT R53, R35, 0xffff, RZ, 0xc0, !PT ;  /* 0x0000ffff23357812 */ /* 0x000fe200078ec0ff */
[----:B------:R-:W-:Y:S01]  /*17e0*/  FMUL R48, R48, UR5 ;  /* 0x0000000530307c20 */ /* 0x000fe20008400000 */
[----:B------:R-:W-:Y:S02]  /*17f0*/  FSEL R52, R49, -INF , P6 ;  /* 0xff80000031347808 */ /* 0x000fe40003000000 */
[----:B------:R-:W-:Y:S01]  /*1800*/  ISETP.GE.AND P6, PT, R120, R148, PT ;  /* 0x000000947800720c */ /* 0x000fe20003fc6270 */
[----:B------:R-:W-:Y:S01]  /*1810*/  FMUL R28, R28, UR5 ;  /* 0x000000051c1c7c20 */ /* 0x000fe20008400000 */
[----:B------:R-:W-:Y:S01]  /*1820*/  SHF.R.U32.HI R16, RZ, 0xf, R53 ;  /* 0x0000000fff107819 */ /* 0x000fe20000011635 */
[----:B------:R-:W-:Y:S01]  /*1830*/  FMUL R96, R96, UR5 ;  /* 0x0000000560607c20 */ /* 0x000fe20008400000 */
[----:B------:R-:W-:Y:S02]  /*1840*/  FSEL R48, R48, -INF , P6 ;  /* 0xff80000030307808 */ /* 0x000fe40003000000 */
[----:B------:R-:W-:-:S02]  /*1850*/  LOP3.LUT P6, RZ, R16, 0x1, RZ, 0xc0, !PT ;  /* 0x0000000110ff7812 */ /* 0x000fc400078cc0ff */
[----:B------:R-:W-:Y:S02]  /*1860*/  SHF.R.U32.HI R16, RZ, 0xe, R53 ;  /* 0x0000000eff107819 */ /* 0x000fe40000011635 */
[----:B------:R-:W-:Y:S02]  /*1870*/  FSEL R163, R28, -INF , P4 ;  /* 0xff8000001ca37808 */ /* 0x000fe40002000000 */
[----:B------:R-:W-:Y:S02]  /*1880*/  FSEL R28, R96, -INF , !P6 ;  /* 0xff800000601c7808 */ /* 0x000fe40007000000 */
[----:B------:R-:W-:Y:S02]  /*1890*/  LOP3.LUT P6, RZ, R16, 0x1, RZ, 0xc0, !PT ;  /* 0x0000000110ff7812 */ /* 0x000fe400078cc0ff */
[----:B------:R-:W-:-:S04]  /*18a0*/  FMNMX3 R16, R163, R146, R147, !PT ;  /* 0x00000092a3107276 */ /* 0x000fc80007800093 */
[----:B------:R-:W-:-:S04]  /*18b0*/  FMNMX3 R16, R16, R33, R144, !PT ;  /* 0x0000002110107276 */ /* 0x000fc80007800090 */
[----:B------:R-:W-:-:S04]  /*18c0*/  FMNMX3 R16, R16, R142, R143, !PT ;  /* 0x0000008e10107276 */ /* 0x000fc8000780008f */
[----:B------:R-:W-:Y:S01]  /*18d0*/  FMNMX3 R16, R16, R141, R139, !PT ;  /* 0x0000008d10107276 */ /* 0x000fe2000780008b */
[----:B------:R-:W-:-:S03]  /*18e0*/  FMUL R36, R97, UR5 ;  /* 0x0000000561247c20 */ /* 0x000fc60008400000 */
[----:B------:R-:W-:Y:S02]  /*18f0*/  FMNMX3 R16, R16, R106, R107, !PT ;  /* 0x0000006a10107276 */ /* 0x000fe4000780006b */
[----:B------:R-:W-:Y:S02]  /*1900*/  SHF.R.U32.HI R20, RZ, 0xb, R53 ;  /* 0x0000000bff147819 */ /* 0x000fe40000011635 */
[----:B------:R-:W-:Y:S01]  /*1910*/  FMNMX3 R16, R16, R44, R45, !PT ;  /* 0x0000002c10107276 */ /* 0x000fe2000780002d */
[----:B------:R-:W-:Y:S01]  /*1920*/  FMUL R35, R108, UR5 ;  /* 0x000000056c237c20 */ /* 0x000fe20008400000 */
[----:B------:R-:W-:Y:S02]  /*1930*/  FSEL R36, R36, -INF , !P6 ;  /* 0xff80000024247808 */ /* 0x000fe40007000000 */
[----:B------:R-:W-:Y:S02]  /*1940*/  LOP3.LUT P6, RZ, R20, 0x1, RZ, 0xc0, !PT ;  /* 0x0000000114ff7812 */ /* 0x000fe400078cc0ff */
[----:B------:R-:W-:-:S02]  /*1950*/  SHF.R.U32.HI R20, RZ, 0xa, R53 ;  /* 0x0000000aff147819 */ /* 0x000fc40000011635 */
[----:B------:R-:W-:Y:S01]  /*1960*/  FMNMX3 R16, R16, R105, R21, !PT ;  /* 0x0000006910107276 */ /* 0x000fe20007800015 */
[----:B------:R-:W-:Y:S01]  /*1970*/  FMUL R37, R109, UR5 ;  /* 0x000000056d257c20 */ /* 0x000fe20008400000 */
[----:B------:R-:W-:Y:S02]  /*1980*/  FSEL R35, R35, -INF , !P6 ;  /* 0xff80000023237808 */ /* 0x000fe40007000000 */
[----:B------:R-:W-:Y:S02]  /*1990*/  LOP3.LUT P6, RZ, R20, 0x1, RZ, 0xc0, !PT ;  /* 0x0000000114ff7812 */ /* 0x000fe400078cc0ff */
[----:B------:R-:W-:Y:S02]  /*19a0*/  FMNMX3 R16, R16, R93, R48, !PT ;  /* 0x0000005d10107276 */ /* 0x000fe40007800030 */
[----:B------:R-:W-:Y:S01]  /*19b0*/  SHF.R.U32.HI R20, RZ, 0x7, R53 ;  /* 0x00000007ff147819 */ /* 0x000fe20000011635 */
[----:B------:R-:W-:Y:S01]  /*19c0*/  FMUL R32, R112, UR5 ;  /* 0x0000000570207c20 */ /* 0x000fe20008400000 */
[----:B------:R-:W-:-:S02]  /*19d0*/  FSEL R37, R37, -INF , !P6 ;  /* 0xff80000025257808 */ /* 0x000fc40007000000 */
[----:B------:R-:W-:Y:S02]  /*19e0*/  FMNMX3 R16, R16, R52, R41, !PT ;  /* 0x0000003410107276 */ /* 0x000fe40007800029 */
[----:B------:R-:W-:Y:S02]  /*19f0*/  LOP3.LUT P6, RZ, R20, 0x1, RZ, 0xc0, !PT ;  /* 0x0000000114ff7812 */ /* 0x000fe400078cc0ff */
[----:B------:R-:W-:Y:S02]  /*1a00*/  SHF.R.U32.HI R20, RZ, 0x6, R53 ;  /* 0x00000006ff147819 */ /* 0x000fe40000011635 */
[----:B------:R-:W-:Y:S02]  /*1a10*/  FMNMX3 R16, R16, R12, R17, !PT ;  /* 0x0000000c10107276 */ /* 0x000fe40007800011 */
[----:B------:R-:W-:Y:S02]  /*1a20*/  FSEL R32, R32, -INF , !P6 ;  /* 0xff80000020207808 */ /* 0x000fe40007000000 */
[----:B------:R-:W-:Y:S01]  /*1a30*/  LOP3.LUT P6, RZ, R20, 0x1, RZ, 0xc0, !PT ;  /* 0x0000000114ff7812 */ /* 0x000fe200078cc0ff */
[----:B------:R-:W-:Y:S01]  /*1a40*/  FMUL R20, R113, UR5 ;  /* 0x0000000571147c20 */ /* 0x000fe20008400000 */
[----:B------:R-:W-:-:S02]  /*1a50*/  FMNMX3 R16, R16, R4, R5, !PT ;  /* 0x0000000410107276 */ /* 0x000fc40007800005 */
[--C-:B------:R-:W-:Y:S02]  /*1a60*/  SHF.R.U32.HI R29, RZ, 0x3, R53.reuse ;  /* 0x00000003ff1d7819 */ /* 0x100fe40000011635 */
[----:B------:R-:W-:Y:S02]  /*1a70*/  FSEL R20, R20, -INF , !P6 ;  /* 0xff80000014147808 */ /* 0x000fe40007000000 */
[----:B------:R-:W-:Y:S02]  /*1a80*/  FMNMX3 R16, R16, R13, R28, !PT ;  /* 0x0000000d10107276 */ /* 0x000fe4000780001c */
[----:B------:R-:W-:Y:S01]  /*1a90*/  LOP3.LUT P6, RZ, R29, 0x1, RZ, 0xc0, !PT ;  /* 0x000000011dff7812 */ /* 0x000fe200078cc0ff */
[----:B------:R-:W-:Y:S01]  /*1aa0*/  FMUL R29, R100, UR5 ;  /* 0x00000005641d7c20 */ /* 0x000fe20008400000 */
[----:B------:R-:W-:Y:S02]  /*1ab0*/  SHF.R.U32.HI R40, RZ, 0x2, R53 ;  /* 0x00000002ff287819 */ /* 0x000fe40000011635 */
[----:B------:R-:W-:Y:S01]  /*1ac0*/  FMNMX3 R16, R16, R36, R35, !PT ;  /* 0x0000002410107276 */ /* 0x000fe20007800023 */
[----:B------:R-:W-:Y:S01]  /*1ad0*/  FMUL R49, R101, UR5 ;  /* 0x0000000565317c20 */ /* 0x000fe20008400000 */
[----:B------:R-:W-:-:S02]  /*1ae0*/  FSEL R29, R29, -INF , !P6 ;  /* 0xff8000001d1d7808 */ /* 0x000fc40007000000 */
[----:B------:R-:W-:Y:S02]  /*1af0*/  LOP3.LUT P6, RZ, R40, 0x1, RZ, 0xc0, !PT ;  /* 0x0000000128ff7812 */ /* 0x000fe400078cc0ff */
[----:B------:R-:W-:Y:S02]  /*1b00*/  FMNMX3 R16, R16, R37, R32, !PT ;  /* 0x0000002510107276 */ /* 0x000fe40007800020 */
[----:B------:R-:W-:Y:S02]  /*1b10*/  FSEL R49, R49, -INF , !P6 ;  /* 0xff80000031317808 */ /* 0x000fe40007000000 */
[----:B------:R-:W-:-:S04]  /*1b20*/  FMNMX3 R40, R16, R20, R29, !PT ;  /* 0x0000001410287276 */ /* 0x000fc8000780001d */
[----:B------:R-:W-:-:S05]  /*1b30*/  FMNMX R40, R49, R40, !PT ;  /* 0x0000002831287209 */ /* 0x000fca0007800000 */
[----:B------:R-:W0:Y:S01]  /*1b40*/  SHFL.BFLY PT, R97, R40, 0x2, 0x1f ;  /* 0x0c401f0028617f89 */ /* 0x000e2200000e0000 */
[----:B------:R-:W-:Y:S01]  /*1b50*/  FMUL R19, R19, UR5 ;  /* 0x0000000513137c20 */ /* 0x000fe20008400000 */
[----:B------:R-:W-:Y:S01]  /*1b60*/  FMUL R16, R34, UR5 ;  /* 0x0000000522107c20 */ /* 0x000fe20008400000 */
[----:B------:R-:W-:Y:S01]  /*1b70*/  FMUL R34, R14, UR5 ;  /* 0x000000050e227c20 */ /* 0x000fe20008400000 */
[----:B------:R-:W-:Y:S01]  /*1b80*/  ISETP.GE.AND P6, PT, R129, R155, PT ;  /* 0x0000009b8100720c */ /* 0x000fe20003fc6270 */
[----:B------:R-:W-:Y:S01]  /*1b90*/  FMUL R30, R30, UR5 ;  /* 0x000000051e1e7c20 */ /* 0x000fe20008400000 */
[----:B------:R-:W-:Y:S01]  /*1ba0*/  FMUL R31, R31, UR5 ;  /* 0x000000051f1f7c20 */ /* 0x000fe20008400000 */
[----:B------:R-:W-:Y:S01]  /*1bb0*/  FSEL R14, R19, -INF , P1 ;  /* 0xff800000130e7808 */ /* 0x000fe20000800000 */
[----:B------:R-:W-:Y:S01]  /*1bc0*/  FMUL R19, R15, UR5 ;  /* 0x000000050f137c20 */ /* 0x000fe20008400000 */
[----:B------:R-:W-:Y:S02]  /*1bd0*/  FSEL R16, R16, -INF , P4 ;  /* 0xff80000010107808 */ /* 0x000fe40002000000 */
[----:B------:R-:W-:Y:S01]  /*1be0*/  FSEL R15, R34, -INF , P6 ;  /* 0xff800000220f7808 */ /* 0x000fe20003000000 */
[----:B------:R-:W-:Y:S01]  /*1bf0*/  FMUL R34, R22, UR5 ;  /* 0x0000000516227c20 */ /* 0x000fe20008400000 */
[----:B------:R-:W-:-:S02]  /*1c00*/  ISETP.GE.AND P4, PT, R129, R156, PT ;  /* 0x0000009c8100720c */ /* 0x000fc40003f86270 */
[----:B0-----:R-:W-:-:S05]  /*1c10*/  FMNMX R40, R40, R97, !PT ;  /* 0x0000006128287209 */ /* 0x001fca0007800000 */
[----:B------:R-:W0:Y:S01]  /*1c20*/  SHFL.BFLY PT, R100, R40, 0x1, 0x1f ;  /* 0x0c201f0028647f89 */ /* 0x000e2200000e0000 */
[----:B------:R-:W-:Y:S01]  /*1c30*/  FSEL R30, R30, -INF , P3 ;  /* 0xff8000001e1e7808 */ /* 0x000fe20001800000 */
[----:B------:R-:W-:Y:S01]  /*1c40*/  FMUL R23, R23, UR5 ;  /* 0x0000000517177c20 */ /* 0x000fe20008400000 */
[----:B------:R-:W-:Y:S02]  /*1c50*/  ISETP.GE.AND P3, PT, R129, R157, PT ;  /* 0x0000009d8100720c */ /* 0x000fe40003f66270 */
[----:B------:R-:W-:Y:S02]  /*1c60*/  FSEL R31, R31, -INF , P5 ;  /* 0xff8000001f1f7808 */ /* 0x000fe40002800000 */
[----:B------:R-:W-:Y:S02]  /*1c70*/  ISETP.GE.AND P5, PT, R129, R158, PT ;  /* 0x0000009e8100720c */ /* 0x000fe40003fa6270 */
[----:B------:R-:W-:Y:S01]  /*1c80*/  FSEL R22, R19, -INF , P4 ;  /* 0xff80000013167808 */ /* 0x000fe20002000000 */
[----:B------:R-:W-:Y:S01]  /*1c90*/  FMUL R18, R18, UR5 ;  /* 0x0000000512127c20 */ /* 0x000fe20008400000 */
[----:B------:R-:W-:-:S02]  /*1ca0*/  FSEL R19, R34, -INF , P3 ;  /* 0xff80000022137808 */ /* 0x000fc40001800000 */
[----:B------:R-:W-:Y:S02]  /*1cb0*/  FSEL R34, R23, -INF , P5 ;  /* 0xff80000017227808 */ /* 0x000fe40002800000 */
[C---:B------:R-:W-:Y:S02]  /*1cc0*/  ISETP.GE.AND P3, PT, R129.reuse, R153, PT ;  /* 0x000000998100720c */ /* 0x040fe40003f66270 */
[----:B------:R-:W-:Y:S01]  /*1cd0*/  ISETP.GE.AND P5, PT, R129, R152, PT ;  /* 0x000000988100720c */ /* 0x000fe20003fa6270 */
[----:B------:R-:W-:Y:S01]  /*1ce0*/  IMAD.WIDE R152, R125, 0x2, R76 ;  /* 0x000000027d987825 */ /* 0x000fe200078e024c */
[----:B------:R-:W-:-:S03]  /*1cf0*/  FSEL R18, R18, -INF , P2 ;  /* 0xff80000012127808 */ /* 0x000fc60001000000 */
[----:B------:R-:W-:Y:S01]  /*1d00*/  FMUL R38, R38, UR5 ;  /* 0x0000000526267c20 */ /* 0x000fe20008400000 */
[----:B------:R-:W-:Y:S01]  /*1d10*/  ISETP.GE.AND P2, PT, R129, R159, PT ;  /* 0x0000009f8100720c */ /* 0x000fe20003f46270 */
[----:B------:R-:W-:Y:S01]  /*1d20*/  IMAD.WIDE R96, R125, 0x2, R66 ;  /* 0x000000027d607825 */ /* 0x000fe200078e0242 */
[----:B------:R-:W-:Y:S01]  /*1d30*/  ISETP.GE.AND P4, PT, R129, R154, PT ;  /* 0x0000009a8100720c */ /* 0x000fe20003f86270 */
[----:B------:R1:W2:Y:S02]  /*1d40*/  LDG.E.U16 R101, desc[UR10][R152.64] ;  /* 0x0000000a98657981 */ /* 0x0002a4000c1e1500 */
[C---:B------:R-:W-:Y:S01]  /*1d50*/  IMAD.WIDE R112, R125.reuse, 0x2, R82 ;  /* 0x000000027d707825 */ /* 0x040fe200078e0252 */
[----:B------:R-:W-:Y:S01]  /*1d60*/  FSEL R23, R38, -INF , P2 ;  /* 0xff80000026177808 */ /* 0x000fe20001000000 */
[----:B------:R-:W3:Y:S02]  /*1d70*/  LDG.E.U16 R97, desc[UR10][R96.64] ;  /* 0x0000000a60617981 */ /* 0x000ee4000c1e1500 */
[----:B------:R-:W-:Y:S01]  /*1d80*/  IMAD.WIDE R156, R125, 0x2, R84 ;  /* 0x000000027d9c7825 */ /* 0x000fe200078e0254 */
[----:B------:R-:W-:Y:S01]  /*1d90*/  ISETP.GE.AND P2, PT, R129, R151, PT ;  /* 0x000000978100720c */ /* 0x000fe20003f46270 */
[----:B------:R-:W4:Y:S02]  /*1da0*/  LDG.E.U16 R113, desc[UR10][R112.64] ;  /* 0x0000000a70717981 */ /* 0x000f24000c1e1500 */
[----:B------:R-:W-:-:S04]  /*1db0*/  IMAD.WIDE R154, R125, 0x2, R78 ;  /* 0x000000027d9a7825 */ /* 0x000fc800078e024e */
[C---:B------:R-:W-:Y:S01]  /*1dc0*/  IMAD.WIDE R108, R125.reuse, 0x2, R80 ;  /* 0x000000027d6c7825 */ /* 0x040fe200078e0250 */
[----:B0-----:R-:W-:Y:S01]  /*1dd0*/  FMNMX3 R40, R40, R100, R137, !PT ;  /* 0x0000006428287276 */ /* 0x001fe20007800089 */
[----:B------:R-:W5:Y:S02]  /*1de0*/  LDG.E.U16 R151, desc[UR10][R156.64] ;  /* 0x0000000a9c977981 */ /* 0x000f64000c1e1500 */
[C---:B------:R-:W-:Y:S02]  /*1df0*/  IMAD.WIDE R158, R125.reuse, 0x2, R86 ;  /* 0x000000027d9e7825 */ /* 0x040fe400078e0256 */
[----:B------:R0:W5:Y:S02]  /*1e00*/  LDG.E.U16 R38, desc[UR10][R154.64] ;  /* 0x0000000a9a267981 */ /* 0x000164000c1e1500 */
[----:B-1----:R-:W-:Y:S02]  /*1e10*/  IMAD.WIDE R152, R125, 0x2, R88 ;  /* 0x000000027d987825 */ /* 0x002fe400078e0258 */
[----:B------:R-:W5:Y:S04]  /*1e20*/  LDG.E.U16 R100, desc[UR10][R158.64] ;  /* 0x0000000a9e647981 */ /* 0x000f68000c1e1500 */
[----:B------:R1:W5:Y:S04]  /*1e30*/  LDG.E.U16 R109, desc[UR10][R108.64] ;  /* 0x0000000a6c6d7981 */ /* 0x000368000c1e1500 */
[----:B------:R1:W5:Y:S01]  /*1e40*/  LDG.E.U16 R153, desc[UR10][R152.64] ;  /* 0x0000000a98997981 */ /* 0x000362000c1e1500 */
[--C-:B------:R-:W-:Y:S01]  /*1e50*/  FADD R146, R146, -R40.reuse ;  /* 0x8000002892927221 */ /* 0x100fe20000000000 */
[----:B------:R-:W-:Y:S01]  /*1e60*/  FMUL R42, R42, UR5 ;  /* 0x000000052a2a7c20 */ /* 0x000fe20008400000 */
[----:B------:R-:W-:Y:S01]  /*1e70*/  ISETP.GE.AND P1, PT, R129, R161, PT ;  /* 0x000000a18100720c */ /* 0x000fe20003f26270 */
[----:B------:R-:W-:Y:S01]  /*1e80*/  FMUL R39, R39, UR5 ;  /* 0x0000000527277c20 */ /* 0x000fe20008400000 */
[C---:B------:R-:W-:Y:S01]  /*1e90*/  ISETP.GE.AND P6, PT, R129.reuse, R160, PT ;  /* 0x000000a08100720c */ /* 0x040fe20003fc6270 */
[----:B0-----:R-:W-:Y:S01]  /*1ea0*/  FMUL R154, R146, 1.4426950216293334961 ;  /* 0x3fb8aa3b929a7820 */ /* 0x001fe20000400000 */
[----:B------:R-:W-:Y:S01]  /*1eb0*/  FSEL R146, R42, -INF , P1 ;  /* 0xff8000002a927808 */ /* 0x000fe20000800000 */
[----:B------:R-:W-:Y:S01]  /*1ec0*/  FMUL R94, R94, UR5 ;  /* 0x000000055e5e7c20 */ /* 0x000fe20008400000 */
[----:B------:R-:W-:Y:S01]  /*1ed0*/  ISETP.GE.AND P1, PT, R129, R145, PT ;  /* 0x000000918100720c */ /* 0x000fe20003f26270 */
[--C-:B------:R-:W-:Y:S01]  /*1ee0*/  FADD R42, R144, -R40.reuse ;  /* 0x80000028902a7221 */ /* 0x100fe20000000000 */
[----:B------:R-:W-:Y:S01]  /*1ef0*/  FSEL R144, R39, -INF , P6 ;  /* 0xff80000027907808 */ /* 0x000fe20003000000 */
[----:B------:R-:W-:Y:S01]  /*1f00*/  FMUL R7, R7, UR5 ;  /* 0x0000000507077c20 */ /* 0x000fe20008400000 */
[----:B------:R-:W-:Y:S01]  /*1f10*/  ISETP.GE.AND P6, PT, R129, R140, PT ;  /* 0x0000008c8100720c */ /* 0x000fe20003fc6270 */
[----:B------:R-:W-:Y:S01]  /*1f20*/  FMUL R43, R43, UR5 ;  /* 0x000000052b2b7c20 */ /* 0x000fe20008400000 */
[----:B------:R-:W-:Y:S01]  /*1f30*/  FSEL R94, R94, -INF , P1 ;  /* 0xff8000005e5e7808 */ /* 0x000fe20000800000 */
[--C-:B-1----:R-:W-:Y:S01]  /*1f40*/  FADD R108, R147, -R40.reuse ;  /* 0x80000028936c7221 */ /* 0x102fe20000000000 */
[----:B------:R-:W-:Y:S01]  /*1f50*/  ISETP.GE.AND P1, PT, R129, R148, PT ;  /* 0x000000948100720c */ /* 0x000fe20003f26270 */
[----:B------:R-:W-:Y:S01]  /*1f60*/  FMUL R148, R6, UR5 ;  /* 0x0000000506947c20 */ /* 0x000fe20008400000 */
[----:B------:R0:W-:Y:S01]  /*1f70*/  MUFU.EX2 R147, R154 ;  /* 0x0000009a00937308 */ /* 0x0001e20000000800 */
[----:B------:R-:W-:Y:S01]  /*1f80*/  FSEL R6, R7, -INF , P6 ;  /* 0xff80000007067808 */ /* 0x000fe20003000000 */
[----:B------:R-:W-:Y:S01]  /*1f90*/  FMUL R46, R46, UR5 ;  /* 0x000000052e2e7c20 */ /* 0x000fe20008400000 */
[----:B------:R-:W-:Y:S01]  /*1fa0*/  SHF.R.U32.HI R7, RZ, 0xd, R53 ;  /* 0x0000000dff077819 */ /* 0x000fe20000011635 */
[----:B------:R-:W-:Y:S01]  /*1fb0*/  FMUL R47, R47, UR5 ;  /* 0x000000052f2f7c20 */ /* 0x000fe20008400000 */
[--C-:B------:R-:W-:Y:S01]  /*1fc0*/  FADD R141, R141, -R40.reuse ;  /* 0x800000288d8d7221 */ /* 0x100fe20000000000 */
[----:B------:R-:W-:Y:S01]  /*1fd0*/  FMUL R55, R55, UR5 ;  /* 0x0000000537377c20 */ /* 0x000fe20008400000 */
[----:B------:R-:W-:Y:S01]  /*1fe0*/  FMUL R54, R54, UR5 ;  /* 0x0000000536367c20 */ /* 0x000fe20008400000 */
[----:B------:R-:W-:Y:S01]  /*1ff0*/  FMUL R50, R50, UR5 ;  /* 0x0000000532327c20 */ /* 0x000fe20008400000 */
[----:B0-----:R-:W-:Y:S01]  /*2000*/  FSEL R154, R43, -INF , P5 ;  /* 0xff8000002b9a7808 */ /* 0x001fe20002800000 */
[--C-:B------:R-:W-:Y:S01]  /*2010*/  FADD R43, R139, -R40.reuse ;  /* 0x800000288b2b7221 */ /* 0x100fe20000000000 */
[----:B------:R-:W-:Y:S01]  /*2020*/  LOP3.LUT P6, RZ, R7, 0x1, RZ, 0xc0, !PT ;  /* 0x0000000107ff7812 */ /* 0x000fe200078cc0ff */
[--C-:B------:R-:W-:Y:S01]  /*2030*/  FADD R44, R44, -R40.reuse ;  /* 0x800000282c2c7221 */ /* 0x100fe20000000000 */
[----:B------:R-:W-:Y:S01]  /*2040*/  FADD R107, R107, -R40 ;  /* 0x800000286b6b7221 */ /* 0x000fe20000000000 */
[----:B------:R-:W-:Y:S01]  /*2050*/  FMUL R7, R43, 1.4426950216293334961 ;  /* 0x3fb8aa3b2b077820 */ /* 0x000fe20000400000 */
[----:B------:R-:W-:Y:S01]  /*2060*/  FMNMX3 R43, R30, R31, R16, !PT ;  /* 0x0000001f1e2b7276 */ /* 0x000fe20007800010 */
[----:B------:R-:W-:Y:S01]  /*2070*/  FMUL R51, R51, UR5 ;  /* 0x0000000533337c20 */ /* 0x000fe20008400000 */
[--C-:B------:R-:W-:Y:S01]  /*2080*/  FADD R45, R45, -R40.reuse ;  /* 0x800000282d2d7221 */ /* 0x100fe20000000000 */
[----:B------:R-:W-:Y:S01]  /*2090*/  FADD R142, R142, -R40 ;  /* 0x800000288e8e7221 */ /* 0x000fe20000000000 */
[----:B------:R-:W-:Y:S01]  /*20a0*/  FMNMX3 R43, R43, R104, R18, !PT ;  /* 0x000000682b2b7276 */ /* 0x000fe20007800012 */
[----:B------:R-:W-:Y:S01]  /*20b0*/  FMUL R39, R42, 1.4426950216293334961 ;  /* 0x3fb8aa3b2a277820 */ /* 0x000fe20000400000 */
[----:B------:R-:W-:Y:S01]  /*20c0*/  FSEL R145, R46, -INF , P4 ;  /* 0xff8000002e917808 */ /* 0x000fe20002000000 */
[----:B------:R-:W-:Y:S01]  /*20d0*/  FMUL R98, R98, UR5 ;  /* 0x0000000562627c20 */ /* 0x000fe20008400000 */
[----:B------:R-:W-:Y:S01]  /*20e0*/  ISETP.GE.AND P4, PT, R129, R138, PT ;  /* 0x0000008a8100720c */ /* 0x000fe20003f86270 */
[--C-:B------:R-:W-:Y:S01]  /*20f0*/  FADD R21, R21, -R40.reuse ;  /* 0x8000002815157221 */ /* 0x100fe20000000000 */
[----:B------:R-:W-:Y:S01]  /*2100*/  FMNMX3 R43, R43, R14, R15, !PT ;  /* 0x0000000e2b2b7276 */ /* 0x000fe2000780000f */
[----:B------:R-:W-:Y:S01]  /*2110*/  FMUL R110, R110, UR5 ;  /* 0x000000056e6e7c20 */ /* 0x000fe20008400000 */
[----:B------:R-:W-:Y:S01]  /*2120*/  SHF.R.U32.HI R42, RZ, 0xc, R53 ;  /* 0x0000000cff2a7819 */ /* 0x000fe20000011635 */
[----:B------:R-:W-:Y:S01]  /*2130*/  FMUL R141, R141, 1.4426950216293334961 ;  /* 0x3fb8aa3b8d8d7820 */ /* 0x000fe20000400000 */
[----:B------:R-:W-:Y:S01]  /*2140*/  FSEL R152, R47, -INF , P3 ;  /* 0xff8000002f987808 */ /* 0x000fe20001800000 */
[----:B------:R-:W-:Y:S01]  /*2150*/  FMUL R111, R111, UR5 ;  /* 0x000000056f6f7c20 */ /* 0x000fe20008400000 */
[----:B------:R-:W-:Y:S01]  /*2160*/  FSEL R148, R148, -INF , P4 ;  /* 0xff80000094947808 */ /* 0x000fe20002000000 */
[--C-:B------:R-:W-:Y:S01]  /*2170*/  FADD R52, R52, -R40.reuse ;  /* 0x8000002834347221 */ /* 0x100fe20000000000 */
[----:B------:R-:W-:Y:S01]  /*2180*/  FMNMX3 R43, R43, R22, R19, !PT ;  /* 0x000000162b2b7276 */ /* 0x000fe20007800013 */
[--C-:B------:R-:W-:Y:S01]  /*2190*/  FADD R106, R106, -R40.reuse ;  /* 0x800000286a6a7221 */ /* 0x100fe20000000000 */
[----:B------:R-:W-:Y:S01]  /*21a0*/  ISETP.GE.AND P3, PT, R129, R92, PT ;  /* 0x0000005c8100720c */ /* 0x000fe20003f66270 */
[----:B------:R-:W-:Y:S01]  /*21b0*/  FADD R4, R4, -R40 ;  /* 0x8000002804047221 */ /* 0x000fe20000000000 */
[----:B------:R-:W-:Y:S01]  /*21c0*/  LOP3.LUT P4, RZ, R42, 0x1, RZ, 0xc0, !PT ;  /* 0x000000012aff7812 */ /* 0x000fe2000788c0ff */
[----:B------:R-:W-:Y:S01]  /*21d0*/  BAR.SYNC.DEFER_BLOCKING 0x0 ;  /* 0x0000000000007b1d */ /* 0x000fe20000010000 */
[----:B------:R-:W-:Y:S01]  /*21e0*/  SHF.R.U32.HI R42, RZ, 0x9, R53 ;  /* 0x00000009ff2a7819 */ /* 0x000fe20000011635 */
[----:B------:R-:W-:Y:S01]  /*21f0*/  FMUL R92, R95, UR5 ;  /* 0x000000055f5c7c20 */ /* 0x000fe20008400000 */
[----:B------:R-:W-:-:S03]  /*2200*/  FMNMX3 R43, R43, R34, R23, !PT ;  /* 0x000000222b2b7276 */ /* 0x000fc60007800017 */
[----:B------:R0:W-:Y:S01]  /*2210*/  MUFU.EX2 R139, R141 ;  /* 0x0000008d008b7308 */ /* 0x0001e20000000800 */
[----:B------:R-:W-:Y:S02]  /*2220*/  ISETP.GE.AND P5, PT, R129, R150, PT ;  /* 0x000000968100720c */ /* 0x000fe40003fa6270 */
[----:B------:R-:W-:Y:S02]  /*2230*/  FMNMX3 R43, R43, R144, R145, !PT ;  /* 0x000000902b2b7276 */ /* 0x000fe40007800091 */
[----:B0-----:R-:W-:Y:S02]  /*2240*/  FSEL R141, R55, -INF , P3 ;  /* 0xff800000378d7808 */ /* 0x001fe40001800000 */
[----:B------:R-:W-:Y:S02]  /*2250*/  LOP3.LUT P3, RZ, R42, 0x1, RZ, 0xc0, !PT ;  /* 0x000000012aff7812 */ /* 0x000fe4000786c0ff */
[----:B------:R-:W-:Y:S01]  /*2260*/  SHF.R.U32.HI R42, RZ, 0x8, R53 ;  /* 0x00000008ff2a7819 */ /* 0x000fe20000011635 */
[----:B------:R-:W-:Y:S01]  /*2270*/  FMUL R44, R44, 1.4426950216293334961 ;  /* 0x3fb8aa3b2c2c7820 */ /* 0x000fe20000400000 */
[----:B------:R-:W-:-:S02]  /*2280*/  FSEL R92, R92, -INF , P2 ;  /* 0xff8000005c5c7808 */ /* 0x000fc40001000000 */
[----:B------:R-:W-:Y:S02]  /*2290*/  FSEL R158, R54, -INF , P5 ;  /* 0xff800000369e7808 */ /* 0x000fe40002800000 */
[----:B------:R-:W-:Y:S02]  /*22a0*/  ISETP.GE.AND P2, PT, R129, R149, PT ;  /* 0x000000958100720c */ /* 0x000fe40003f46270 */
[----:B------:R-:W-:Y:S02]  /*22b0*/  LOP3.LUT P5, RZ, R42, 0x1, RZ, 0xc0, !PT ;  /* 0x000000012aff7812 */ /* 0x000fe400078ac0ff */
[----:B------:R-:W-:Y:S02]  /*22c0*/  SHF.R.U32.HI R42, RZ, 0x5, R53 ;  /* 0x00000005ff2a7819 */ /* 0x000fe40000011635 */
[----:B------:R-:W-:Y:S02]  /*22d0*/  FSEL R155, R50, -INF , P1 ;  /* 0xff800000329b7808 */ /* 0x000fe40000800000 */
[----:B------:R-:W-:Y:S01]  /*22e0*/  FMNMX3 R43, R43, R152, R146, !PT ;  /* 0x000000982b2b7276 */ /* 0x000fe20007800092 */
[----:B------:R-:W-:Y:S01]  /*22f0*/  FMUL R54, R107, 1.4426950216293334961 ;  /* 0x3fb8aa3b6b367820 */ /* 0x000fe20000400000 */
[----:B------:R-:W-:Y:S01]  /*2300*/  FSEL R149, R51, -INF , P2 ;  /* 0xff80000033957808 */ /* 0x000fe20001000000 */
[----:B------:R0:W-:Y:S01]  /*2310*/  MUFU.EX2 R107, R44 ;  /* 0x0000002c006b7308 */ /* 0x0001e20000000800 */
[----:B------:R-:W-:-:S02]  /*2320*/  LOP3.LUT P2, RZ, R42, 0x1, RZ, 0xc0, !PT ;  /* 0x000000012aff7812 */ /* 0x000fc4000784c0ff */
[----:B------:R-:W-:Y:S01]  /*2330*/  SHF.R.U32.HI R42, RZ, 0x4, R53 ;  /* 0x00000004ff2a7819 */ /* 0x000fe20000011635 */
[----:B------:R-:W-:Y:S01]  /*2340*/  FMUL R45, R45, 1.4426950216293334961 ;  /* 0x3fb8aa3b2d2d7820 */ /* 0x000fe20000400000 */
[----:B0-----:R-:W-:Y:S02]  /*2350*/  FMNMX3 R44, R43, R154, R155, !PT ;  /* 0x0000009a2b2c7276 */ /* 0x001fe4000780009b */
[----:B------:R-:W-:Y:S02]  /*2360*/  LOP3.LUT P1, RZ, R42, 0x1, RZ, 0xc0, !PT ;  /* 0x000000012aff7812 */ /* 0x000fe4000782c0ff */
[----:B------:R-:W-:Y:S01]  /*2370*/  FMNMX3 R44, R44, R149, R158, !PT ;  /* 0x000000952c2c7276 */ /* 0x000fe2000780009e */
[----:B------:R-:W-:Y:S01]  /*2380*/  FADD R42, R105, -R40 ;  /* 0x80000028692a7221 */ /* 0x000fe20000000000 */
[----:B------:R0:W-:Y:S01]  /*2390*/  MUFU.EX2 R95, R45 ;  /* 0x0000002d005f7308 */ /* 0x0001e20000000800 */
[----:B------:R-:W-:Y:S02]  /*23a0*/  FMUL R138, R142, 1.4426950216293334961 ;  /* 0x3fb8aa3b8e8a7820 */ /* 0x000fe40000400000 */
[----:B------:R-:W-:Y:S01]  /*23b0*/  FMUL R142, R42, 1.4426950216293334961 ;  /* 0x3fb8aa3b2a8e7820 */ /* 0x000fe20000400000 */
[----:B------:R-:W-:Y:S01]  /*23c0*/  FMUL R42, R99, UR5 ;  /* 0x00000005632a7c20 */ /* 0x000fe20008400000 */
[----:B------:R-:W-:-:S02]  /*23d0*/  FSEL R105, R98, -INF , !P6 ;  /* 0xff80000062697808 */ /* 0x000fc40007000000 */
[----:B0-----:R-:W-:Y:S01]  /*23e0*/  FMNMX3 R45, R44, R141, R148, !PT ;  /* 0x0000008d2c2d7276 */ /* 0x001fe20007800094 */
[----:B------:R-:W-:-:S03]  /*23f0*/  FMUL R99, R21, 1.4426950216293334961 ;  /* 0x3fb8aa3b15637820 */ /* 0x000fc60000400000 */
[----:B------:R-:W-:Y:S01]  /*2400*/  FMNMX3 R45, R45, R6, R94, !PT ;  /* 0x000000062d2d7276 */ /* 0x000fe2000780005e */
[----:B------:R-:W-:Y:S01]  /*2410*/  FMUL R21, R114, UR5 ;  /* 0x0000000572157c20 */ /* 0x000fe20008400000 */
[----:B------:R-:W-:Y:S01]  /*2420*/  FMUL R55, R115, UR5 ;  /* 0x0000000573377c20 */ /* 0x000fe20008400000 */
[----:B------:R-:W-:Y:S02]  /*2430*/  SHF.R.U32.HI R53, RZ, 0x1, R53 ;  /* 0x00000001ff357819 */ /* 0x000fe40000011635 */
[----:B------:R-:W-:Y:S02]  /*2440*/  FSEL R115, R42, -INF , !P4 ;  /* 0xff8000002a737808 */ /* 0x000fe40006000000 */
[----:B------:R-:W-:Y:S02]  /*2450*/  FSEL R150, R110, -INF , !P3 ;  /* 0xff8000006e967808 */ /* 0x000fe40005800000 */
[----:B------:R-:W-:Y:S01]  /*2460*/  FMNMX3 R45, R45, R92, R105, !PT ;  /* 0x0000005c2d2d7276 */ /* 0x000fe20007800069 */
[----:B------:R-:W-:Y:S01]  /*2470*/  FMUL R43, R103, UR5 ;  /* 0x00000005672b7c20 */ /* 0x000fe20008400000 */
[----:B------:R-:W-:Y:S01]  /*2480*/  FMUL R98, R102, UR5 ;  /* 0x0000000566627c20 */ /* 0x000fe20008400000 */
[----:B------:R-:W-:-:S02]  /*2490*/  LOP3.LUT P6, RZ, R53, 0x1, RZ, 0xc0, !PT ;  /* 0x0000000135ff7812 */ /* 0x000fc400078cc0ff */
[----:B------:R-:W-:Y:S02]  /*24a0*/  FSEL R103, R111, -INF , !P5 ;  /* 0xff8000006f677808 */ /* 0x000fe40006800000 */
[----:B------:R-:W-:Y:S02]  /*24b0*/  FSEL R102, R21, -INF , !P2 ;  /* 0xff80000015667808 */ /* 0x000fe40005000000 */
[----:B------:R-:W-:Y:S02]  /*24c0*/  FMNMX3 R45, R45, R115, R150, !PT ;  /* 0x000000732d2d7276 */ /* 0x000fe40007800096 */
[----:B------:R-:W-:Y:S02]  /*24d0*/  FSEL R55, R55, -INF , !P1 ;  /* 0xff80000037377808 */ /* 0x000fe40004800000 */
[----:B------:R-:W-:Y:S02]  /*24e0*/  FSEL R98, R98, -INF , !P6 ;  /* 0xff80000062627808 */ /* 0x000fe40007000000 */
[----:B------:R-:W-:Y:S01]  /*24f0*/  FMNMX3 R45, R45, R103, R102, !PT ;  /* 0x000000672d2d7276 */ /* 0x000fe20007800066 */
[----:B------:R-:W-:Y:S01]  /*2500*/  FMUL R156, R52, 1.4426950216293334961 ;  /* 0x3fb8aa3b349c7820 */ /* 0x000fe20000400000 */
[----:B------:R-:W-:-:S02]  /*2510*/  FSEL R52, R43, -INF , P0 ;  /* 0xff8000002b347808 */ /* 0x000fc40000000000 */
[----:B------:R-:W-:Y:S01]  /*2520*/  FMNMX3 R45, R45, R55, R98, !PT ;  /* 0x000000372d2d7276 */ /* 0x000fe20007800062 */
[----:B------:R-:W-:-:S03]  /*2530*/  FADD R21, R12, -R40 ;  /* 0x800000280c157221 */ /* 0x000fc60000000000 */
[----:B------:R-:W-:Y:S01]  /*2540*/  FMNMX R12, R52, R45, !PT ;  /* 0x0000002d340c7209 */ /* 0x000fe20007800000 */
[----:B------:R-:W-:Y:S01]  /*2550*/  FMUL R111, R21, 1.4426950216293334961 ;  /* 0x3fb8aa3b156f7820 */ /* 0x000fe20000400000 */
[----:B------:R-:W-:-:S03]  /*2560*/  FADD R21, R17, -R40 ;  /* 0x8000002811157221 */ /* 0x000fc60000000000 */
[----:B------:R-:W0:Y:S01]  /*2570*/  SHFL.BFLY PT, R17, R12, 0x2, 0x1f ;  /* 0x0c401f000c117f89 */ /* 0x000e2200000e0000 */
[----:B------:R-:W-:Y:S01]  /*2580*/  FMUL R106, R106, 1.4426950216293334961 ;  /* 0x3fb8aa3b6a6a7820 */ /* 0x000fe20000400000 */
[----:B------:R-:W-:-:S03]  /*2590*/  FMUL R4, R4, 1.4426950216293334961 ;  /* 0x3fb8aa3b04047820 */ /* 0x000fc60000400000 */
[----:B------:R-:W-:Y:S08]  /*25a0*/  MUFU.EX2 R140, R106 ;  /* 0x0000006a008c7308 */ /* 0x000ff00000000800 */
[----:B------:R1:W-:Y:S01]  /*25b0*/  MUFU.EX2 R106, R4 ;  /* 0x00000004006a7308 */ /* 0x0003e20000000800 */
[----:B0-----:R-:W-:-:S05]  /*25c0*/  FMNMX R17, R12, R17, !PT ;  /* 0x000000110c117209 */ /* 0x001fca0007800000 */
[----:B-1----:R-:W0:Y:S01]  /*25d0*/  SHFL.BFLY PT, R4, R17, 0x1, 0x1f ;  /* 0x0c201f0011047f89 */ /* 0x002e2200000e0000 */
[--C-:B------:R-:W-:Y:S01]  /*25e0*/  FADD R163, R163, -R40.reuse ;  /* 0x80000028a3a37221 */ /* 0x100fe20000000000 */
[----:B------:R-:W-:-:S03]  /*25f0*/  FADD R5, R5, -R40 ;  /* 0x8000002805057221 */ /* 0x000fc60000000000 */
[----:B------:R-:W-:Y:S01]  /*2600*/  FMUL R96, R163, 1.4426950216293334961 ;  /* 0x3fb8aa3ba3607820 */ /* 0x000fe20000400000 */
[----:B------:R-:W-:Y:S01]  /*2610*/  FMUL R5, R5, 1.4426950216293334961 ;  /* 0x3fb8aa3b05057820 */ /* 0x000fe20000400000 */
[----:B------:R-:W-:Y:S01]  /*2620*/  FMUL R112, R108, 1.4426950216293334961 ;  /* 0x3fb8aa3b6c707820 */ /* 0x000fe20000400000 */
[--C-:B------:R-:W-:Y:S02]  /*2630*/  FADD R108, R33, -R40.reuse ;  /* 0x80000028216c7221 */ /* 0x100fe40000000000 */
[----:B------:R1:W-:Y:S01]  /*2640*/  MUFU.EX2 R45, R5 ;  /* 0x00000005002d7308 */ /* 0x0003e20000000800 */
[--C-:B------:R-:W-:Y:S01]  /*2650*/  FADD R48, R48, -R40.reuse ;  /* 0x8000002830307221 */ /* 0x100fe20000000000 */
[----:B------:R-:W-:Y:S01]  /*2660*/  FMUL R108, R108, 1.4426950216293334961 ;  /* 0x3fb8aa3b6c6c7820 */ /* 0x000fe20000400000 */
[----:B------:R-:W-:-:S05]  /*2670*/  FADD R13, R13, -R40 ;  /* 0x800000280d0d7221 */ /* 0x000fca0000000000 */
[----:B------:R-:W2:Y:S01]  /*2680*/  MUFU.EX2 R96, R96 ;  /* 0x0000006000607308 */ /* 0x000ea20000000800 */
[----:B-1----:R-:W-:Y:S01]  /*2690*/  FADD R5, R49, -R40 ;  /* 0x8000002831057221 */ /* 0x002fe20000000000 */
[----:B0-----:R-:W-:Y:S01]  /*26a0*/  FMNMX3 R49, R17, R4, R136, !PT ;  /* 0x0000000411317276 */ /* 0x001fe20007800088 */
[----:B------:R-:W-:-:S05]  /*26b0*/  FADD R143, R143, -R40 ;  /* 0x800000288f8f7221 */ /* 0x000fca0000000000 */
[----:B------:R0:W1:Y:S01]  /*26c0*/  MUFU.EX2 R33, R112 ;  /* 0x0000007000217308 */ /* 0x0000620000000800 */
[----:B------:R-:W-:Y:S01]  /*26d0*/  FMUL R48, R48, 1.4426950216293334961 ;  /* 0x3fb8aa3b30307820 */ /* 0x000fe20000400000 */
[--C-:B------:R-:W-:Y:S01]  /*26e0*/  FADD R30, R30, -R49.reuse ;  /* 0x800000311e1e7221 */ /* 0x100fe20000000000 */
[----:B------:R-:W-:Y:S01]  /*26f0*/  FADD R31, R31, -R49 ;  /* 0x800000311f1f7221 */ /* 0x000fe20000000000 */
[----:B------:R-:W-:Y:S01]  /*2700*/  FMUL R13, R13, 1.4426950216293334961 ;  /* 0x3fb8aa3b0d0d7820 */ /* 0x000fe20000400000 */
[----:B------:R-:W-:Y:S01]  /*2710*/  FADD R4, -R40, R137 ;  /* 0x0000008928047221 */ /* 0x000fe20000000100 */
[--C-:B------:R-:W-:Y:S01]  /*2720*/  FADD R16, R16, -R49.reuse ;  /* 0x8000003110107221 */ /* 0x100fe20000000000 */
[--C-:B------:R-:W-:Y:S01]  /*2730*/  FADD R93, R93, -R40.reuse ;  /* 0x800000285d5d7221 */ /* 0x100fe20000000000 */
[--C-:B------:R-:W-:Y:S01]  /*2740*/  FADD R14, R14, -R49.reuse ;  /* 0x800000310e0e7221 */ /* 0x100fe20000000000 */
[----:B------:R-:W1:Y:S01]  /*2750*/  MUFU.EX2 R108, R108 ;  /* 0x0000006c006c7308 */ /* 0x000e620000000800 */
[--C-:B------:R-:W-:Y:S01]  /*2760*/  FADD R20, R20, -R40.reuse ;  /* 0x8000002814147221 */ /* 0x100fe20000000000 */
[----:B------:R-:W-:Y:S01]  /*2770*/  FMUL R30, R30, 1.4426950216293334961 ;  /* 0x3fb8aa3b1e1e7820 */ /* 0x000fe20000400000 */
[----:B------:R-:W-:Y:S01]  /*2780*/  FMUL R31, R31, 1.4426950216293334961 ;  /* 0x3fb8aa3b1f1f7820 */ /* 0x000fe20000400000 */
[--C-:B------:R-:W-:Y:S01]  /*2790*/  FADD R22, R22, -R49.reuse ;  /* 0x8000003116167221 */ /* 0x100fe20000000000 */
[--C-:B------:R-:W-:Y:S01]  /*27a0*/  FADD R23, R23, -R49.reuse ;  /* 0x8000003117177221 */ /* 0x100fe20000000000 */
[----:B0-----:R-:W-:Y:S01]  /*27b0*/  FMUL R112, R143, 1.4426950216293334961 ;  /* 0x3fb8aa3b8f707820 */ /* 0x001fe20000400000 */
[----:B------:R-:W-:Y:S01]  /*27c0*/  FMUL R5, R5, 1.4426950216293334961 ;  /* 0x3fb8aa3b05057820 */ /* 0x000fe20000400000 */
[----:B------:R-:W-:Y:S01]  /*27d0*/  MUFU.EX2 R143, R48 ;  /* 0x00000030008f7308 */ /* 0x000fe20000000800 */
[--C-:B------:R-:W-:Y:S01]  /*27e0*/  FADD R35, R35, -R40.reuse ;  /* 0x8000002823237221 */ /* 0x100fe20000000000 */
[----:B------:R-:W-:Y:S01]  /*27f0*/  FMUL R16, R16, 1.4426950216293334961 ;  /* 0x3fb8aa3b10107820 */ /* 0x000fe20000400000 */
[----:B------:R-:W-:Y:S01]  /*2800*/  FMUL R93, R93, 1.4426950216293334961 ;  /* 0x3fb8aa3b5d5d7820 */ /* 0x000fe20000400000 */
[--C-:B------:R-:W-:Y:S01]  /*2810*/  FADD R29, R29, -R40.reuse ;  /* 0x800000281d1d7221 */ /* 0x100fe20000000000 */
[----:B------:R-:W-:Y:S01]  /*2820*/  FMUL R53, R4, 1.4426950216293334961 ;  /* 0x3fb8aa3b04357820 */ /* 0x000fe20000400000 */
[----:B------:R-:W-:Y:S01]  /*2830*/  FMUL R14, R14, 1.4426950216293334961 ;  /* 0x3fb8aa3b0e0e7820 */ /* 0x000fe20000400000 */
[----:B------:R-:W-:Y:S01]  /*2840*/  FMUL R21, R21, 1.4426950216293334961 ;  /* 0x3fb8aa3b15157820 */ /* 0x000fe20000400000 */
[----:B------:R-:W-:Y:S01]  /*2850*/  MUFU.EX2 R48, R13 ;  /* 0x0000000d00307308 */ /* 0x000fe20000000800 */
[----:B------:R-:W-:Y:S01]  /*2860*/  FMUL R20, R20, 1.4426950216293334961 ;  /* 0x3fb8aa3b14147820 */ /* 0x000fe20000400000 */
[----:B------:R-:W-:Y:S01]  /*2870*/  FADD R104, R104, -R49 ;  /* 0x8000003168687221 */ /* 0x000fe20000000000 */
[----:B------:R-:W-:Y:S01]  /*2880*/  FMUL R22, R22, 1.4426950216293334961 ;  /* 0x3fb8aa3b16167820 */ /* 0x000fe20000400000 */
[----:B------:R-:W-:Y:S01]  /*2890*/  FMUL R23, R23, 1.4426950216293334961 ;  /* 0x3fb8aa3b17177820 */ /* 0x000fe20000400000 */
[----:B------:R-:W-:Y:S01]  /*28a0*/  FMUL R35, R35, 1.4426950216293334961 ;  /* 0x3fb8aa3b23237820 */ /* 0x000fe20000400000 */
[----:B------:R-:W-:-:S02]  /*28b0*/  FADD R32, R32, -R40 ;  /* 0x8000002820207221 */ /* 0x000fc40000000000 */
[----:B------:R-:W-:Y:S01]  /*28c0*/  MUFU.EX2 R4, R30 ;  /* 0x0000001e00047308 */ /* 0x000fe20000000800 */
[----:B------:R-:W-:Y:S01]  /*28d0*/  FADD R18, R18, -R49 ;  /* 0x8000003112127221 */ /* 0x000fe20000000000 */
[----:B---3--:R-:W-:Y:S04]  /*28e0*/  STS.U16 [R122+UR6], R97 ;  /* 0x000000617a007988 */ /* 0x008fe80008000406 */
[----:B----4-:R-:W-:Y:S04]  /*28f0*/  STS.U16 [R122+UR6+0x800], R113 ;  /* 0x000800717a007988 */ /* 0x010fe80008000406 */
[----:B--2---:R0:W-:Y:S04]  /*2900*/  STS.U16 [R130+UR6+0x200], R101 ;  /* 0x0002006582007988 */ /* 0x0041e80008000406 */
[----:B-----5:R-:W-:Y:S04]  /*2910*/  STS.U16 [R130+UR6+0xa00], R151 ;  /* 0x000a009782007988 */ /* 0x020fe80008000406 */
[----:B------:R2:W-:Y:S04]  /*2920*/  STS.U16 [R131+UR6+0x400], R38 ;  /* 0x0004002683007988 */ /* 0x0005e80008000406 */
[----:B------:R-:W-:Y:S04]  /*2930*/  STS.U16 [R131+UR6+0xc00], R100 ;  /* 0x000c006483007988 */ /* 0x000fe80008000406 */
[----:B------:R-:W-:Y:S04]  /*2940*/  STS.U16 [R132+UR6+0x600], R109 ;  /* 0x0006006d84007988 */ /* 0x000fe80008000406 */
[----:B------:R-:W-:Y:S01]  /*2950*/  STS.U16 [R132+UR6+0xe00], R153 ;  /* 0x000e009984007988 */ /* 0x000fe20008000406 */
[----:B------:R-:W3:Y:S01]  /*2960*/  MUFU.EX2 R13, R31 ;  /* 0x0000001f000d7308 */ /* 0x000ee20000000800 */
[--C-:B------:R-:W-:Y:S01]  /*2970*/  FADD R41, R41, -R40.reuse ;  /* 0x8000002829297221 */ /* 0x100fe20000000000 */
[----:B------:R-:W-:Y:S01]  /*2980*/  FMUL R29, R29, 1.4426950216293334961 ;  /* 0x3fb8aa3b1d1d7820 */ /* 0x000fe20000400000 */
[----:B------:R-:W-:Y:S01]  /*2990*/  FADD R28, R28, -R40 ;  /* 0x800000281c1c7221 */ /* 0x000fe20000000000 */
[----:B------:R-:W-:-:S04]  /*29a0*/  FMUL R104, R104, 1.4426950216293334961 ;  /* 0x3fb8aa3b68687820 */ /* 0x000fc80000400000 */
[----:B------:R-:W-:Y:S01]  /*29b0*/  MUFU.EX2 R51, R5 ;  /* 0x0000000500337308 */ /* 0x000fe20000000800 */
[----:B------:R-:W-:Y:S01]  /*29c0*/  FMUL R32, R32, 1.4426950216293334961 ;  /* 0x3fb8aa3b20207820 */ /* 0x000fe20000400000 */
[----:B------:R-:W-:Y:S01]  /*29d0*/  FMUL R18, R18, 1.4426950216293334961 ;  /* 0x3fb8aa3b12127820 */ /* 0x000fe20000400000 */
[----:B------:R-:W-:-:S05]  /*29e0*/  FMUL R41, R41, 1.4426950216293334961 ;  /* 0x3fb8aa3b29297820 */ /* 0x000fca0000400000 */
[----:B------:R4:W-:Y:S01]  /*29f0*/  MUFU.EX2 R5, R14 ;  /* 0x0000000e00057308 */ /* 0x0009e20000000800 */
[----:B------:R-:W-:Y:S01]  /*2a00*/  FMUL R28, R28, 1.4426950216293334961 ;  /* 0x3fb8aa3b1c1c7820 */ /* 0x000fe20000400000 */
[----:B------:R-:W-:Y:S01]  /*2a10*/  FADD R19, R19, -R49 ;  /* 0x8000003113137221 */ /* 0x000fe20000000000 */
[----:B------:R-:W-:-:S05]  /*2a20*/  FADD R12, -R49, R136 ;  /* 0x00000088310c7221 */ /* 0x000fca0000000100 */
[----:B------:R-:W-:Y:S01]  /*2a30*/  MUFU.EX2 R114, R93 ;  /* 0x0000005d00727308 */ /* 0x000fe20000000800 */
[----:B----4-:R-:W-:Y:S01]  /*2a40*/  FADD R14, R96, R147 ;  /* 0x00000093600e7221 */ /* 0x010fe20000000000 */
[----:B------:R-:W-:-:S06]  /*2a50*/  FADD R15, R15, -R49 ;  /* 0x800000310f0f7221 */ /* 0x000fcc0000000000 */
[----:B------:R-:W4:Y:S01]  /*2a60*/  MUFU.EX2 R16, R16 ;  /* 0x0000001000107308 */ /* 0x000f220000000800 */
[----:B------:R-:W-:-:S07]  /*2a70*/  FMUL R19, R19, 1.4426950216293334961 ;  /* 0x3fb8aa3b13137820 */ /* 0x000fce0000400000 */
[----:B------:R-:W-:Y:S08]  /*2a80*/  MUFU.EX2 R93, R21 ;  /* 0x00000015005d7308 */ /* 0x000ff00000000800 */
[----:B------:R-:W-:Y:S08]  /*2a90*/  MUFU.EX2 R47, R20 ;  /* 0x00000014002f7308 */ /* 0x000ff00000000800 */
[----:B------:R-:W-:Y:S08]  /*2aa0*/  MUFU.EX2 R160, R22 ;  /* 0x0000001600a07308 */ /* 0x000ff00000000800 */
[----:B------:R5:W-:Y:S01]  /*2ab0*/  MUFU.EX2 R157, R23 ;  /* 0x00000017009d7308 */ /* 0x000be20000000800 */
[----:B------:R-:W-:Y:S07]  /*2ac0*/  BAR.SYNC.DEFER_BLOCKING 0x0 ;  /* 0x0000000000007b1d */ /* 0x000fee0000010000 */
[----:B------:R-:W-:Y:S01]  /*2ad0*/  MUFU.EX2 R43, R35 ;  /* 0x00000023002b7308 */ /* 0x000fe20000000800 */
[----:B------:R-:W-:-:S07]  /*2ae0*/  FMUL R15, R15, 1.4426950216293334961 ;  /* 0x3fb8aa3b0f0f7820 */ /* 0x000fce0000400000 */
[----:B------:R1:W-:Y:S01]  /*2af0*/  MUFU.EX2 R50, R29 ;  /* 0x0000001d00327308 */ /* 0x0003e20000000800 */
[----:B-----5:R-:W5:Y:S07]  /*2b00*/  LDSM.16.M88.4 R20, [R126+UR6] ;  /* 0x000000067e14783b */ /* 0x020f6e0008000200 */
[----:B------:R-:W0:Y:S01]  /*2b10*/  MUFU.EX2 R35, R104 ;  /* 0x0000006800237308 */ /* 0x000e220000000800 */
[----:B-1----:R-:W-:-:S07]  /*2b20*/  FADD R29, R33, R14 ;  /* 0x0000000e211d7221 */ /* 0x002fce0000000000 */
[----:B------:R-:W-:Y:S01]  /*2b30*/  MUFU.EX2 R39, R39 ;  /* 0x0000002700277308 */ /* 0x000fe20000000800 */
[----:B------:R-:W-:-:S07]  /*2b40*/  FADD R34, R34, -R49 ;  /* 0x8000003122227221 */ /* 0x000fce0000000000 */
[----:B------:R1:W-:Y:S08]  /*2b50*/  MUFU.EX2 R46, R32 ;  /* 0x00000020002e7308 */ /* 0x0003f00000000800 */
[----:B------:R-:W-:Y:S01]  /*2b60*/  MUFU.EX2 R110, R41 ;  /* 0x00000029006e7308 */ /* 0x000fe20000000800 */
[----:B-1----:R-:W-:Y:S01]  /*2b70*/  F2FP.BF16.F32.PACK_AB R32, R147, R96 ;  /* 0x000000609320723e */ /* 0x002fe200000010ff */
[----:B------:R-:W-:Y:S01]  /*2b80*/  FMUL R96, R12, 1.4426950216293334961 ;  /* 0x3fb8aa3b0c607820 */ /* 0x000fe20000400000 */
[----:B------:R-:W-:-:S05]  /*2b90*/  FADD R12, R108, R29 ;  /* 0x0000001d6c0c7221 */ /* 0x000fca0000000000 */
[----:B------:R-:W1:Y:S01]  /*2ba0*/  MUFU.EX2 R18, R18 ;  /* 0x0000001200127308 */ /* 0x000e620000000800 */
[----:B------:R-:W-:-:S07]  /*2bb0*/  FMUL R34, R34, 1.4426950216293334961 ;  /* 0x3fb8aa3b22227820 */ /* 0x000fce0000400000 */
[----:B------:R-:W0:Y:S08]  /*2bc0*/  MUFU.EX2 R138, R138 ;  /* 0x0000008a008a7308 */ /* 0x000e300000000800 */
[----:B------:R0:W-:Y:S02]  /*2bd0*/  MUFU.EX2 R41, R28 ;  /* 0x0000001c00297308 */ /* 0x0001e40000000800 */
[----:B0-----:R-:W0:Y:S06]  /*2be0*/  LDSM.16.M88.4 R28, [R126+UR6+0x800] ;  /* 0x000800067e1c783b */ /* 0x001e2c0008000200 */
[----:B------:R3:W-:Y:S08]  /*2bf0*/  MUFU.EX2 R17, R19 ;  /* 0x0000001300117308 */ /* 0x0007f00000000800 */
[----:B------:R-:W0:Y:S01]  /*2c00*/  MUFU.EX2 R112, R112 ;  /* 0x0000007000707308 */ /* 0x000e220000000800 */
[----:B---3--:R-:W-:-:S04]  /*2c10*/  FADD R19, R4, R13 ;  /* 0x0000000d04137221 */ /* 0x008fc80000000000 */
[----:B----4-:R-:W-:-:S03]  /*2c20*/  FADD R14, R16, R19 ;  /* 0x00000013100e7221 */ /* 0x010fc60000000000 */
[----:B------:R-:W3:Y:S01]  /*2c30*/  MUFU.EX2 R15, R15 ;  /* 0x0000000f000f7308 */ /* 0x000ee20000000800 */
[----:B------:R-:W-:-:S07]  /*2c40*/  FADD R19, R35, R14 ;  /* 0x0000000e23137221 */ /* 0x000fce0000000000 */
[----:B------:R-:W-:Y:S01]  /*2c50*/  MUFU.EX2 R53, R53 ;  /* 0x0000003500357308 */ /* 0x000fe20000000800 */
[----:B-1----:R-:W-:-:S07]  /*2c60*/  FADD R14, R18, R19 ;  /* 0x00000013120e7221 */ /* 0x002fce0000000000 */
[----:B------:R-:W2:Y:S01]  /*2c70*/  MUFU.EX2 R96, R96 ;  /* 0x0000006000607308 */ /* 0x000ea20000000800 */
[--C-:B------:R-:W-:Y:S01]  /*2c80*/  FADD R36, R36, -R40.reuse ;  /* 0x8000002824247221 */ /* 0x100fe20000000000 */
[----:B------:R-:W-:-:S06]  /*2c90*/  FADD R37, R37, -R40 ;  /* 0x8000002825257221 */ /* 0x000fcc0000000000 */
[----:B------:R1:W-:Y:S08]  /*2ca0*/  MUFU.EX2 R162, R34 ;  /* 0x0000002200a27308 */ /* 0x0003f00000000800 */
[----:B------:R-:W4:Y:S01]  /*2cb0*/  MUFU.EX2 R7, R7 ;  /* 0x0000000700077308 */ /* 0x000f220000000800 */
[----:B-1----:R-:W-:Y:S01]  /*2cc0*/  F2FP.BF16.F32.PACK_AB R34, R108, R33 ;  /* 0x000000216c22723e */ /* 0x002fe200000010ff */
[----:B------:R-:W-:Y:S01]  /*2cd0*/  FADD R33, R39, R12 ;  /* 0x0000000c27217221 */ /* 0x000fe20000000000 */
[----:B------:R-:W-:-:S03]  /*2ce0*/  FADD R14, R5, R14 ;  /* 0x0000000e050e7221 */ /* 0x000fc60000000000 */
[----:B------:R-:W-:Y:S01]  /*2cf0*/  FADD R101, R138, R33 ;  /* 0x000000218a657221 */ /* 0x000fe20000000000 */
[----:B------:R-:W-:Y:S01]  /*2d00*/  F2FP.BF16.F32.PACK_AB R33, R13, R4 ;  /* 0x000000040d21723e */ /* 0x000fe200000010ff */
[----:B------:R-:W-:Y:S01]  /*2d10*/  FMUL R36, R36, 1.4426950216293334961 ;  /* 0x3fb8aa3b24247820 */ /* 0x000fe20000400000 */
[----:B------:R-:W-:Y:S01]  /*2d20*/  FMUL R37, R37, 1.4426950216293334961 ;  /* 0x3fb8aa3b25257820 */ /* 0x000fe20000400000 */
[----:B0-----:R-:W-:Y:S01]  /*2d30*/  FADD R4, R112, R101 ;  /* 0x0000006570047221 */ /* 0x001fe20000000000 */
[----:B------:R-:W-:Y:S01]  /*2d40*/  F2FP.BF16.F32.PACK_AB R13, R5, R18 ;  /* 0x00000012050d723e */ /* 0x000fe200000010ff */
[----:B---3--:R-:W-:Y:S01]  /*2d50*/  FADD R5, R15, R14 ;  /* 0x0000000e0f057221 */ /* 0x008fe20000000000 */
[----:B------:R-:W0:Y:S01]  /*2d60*/  MUFU.EX2 R54, R54 ;  /* 0x0000003600367308 */ /* 0x000e220000000800 */
[----:B------:R-:W-:Y:S01]  /*2d70*/  F2FP.BF16.F32.PACK_AB R12, R138, R39 ;  /* 0x000000278a0c723e */ /* 0x000fe200000010ff */
[----:B------:R-:W-:Y:S01]  /*2d80*/  FADD R4, R139, R4 ;  /* 0x000000048b047221 */ /* 0x000fe20000000000 */
[----:B------:R-:W-:Y:S01]  /*2d90*/  F2FP.BF16.F32.PACK_AB R35, R35, R16 ;  /* 0x000000102323723e */ /* 0x000fe200000010ff */
[C---:B--2---:R-:W-:Y:S01]  /*2da0*/  FMUL R38, R96.reuse, R10 ;  /* 0x0000000a60267220 */ /* 0x044fe20000400000 */
[----:B------:R-:W-:-:S03]  /*2db0*/  FMUL R39, R96, R11 ;  /* 0x0000000b60277220 */ /* 0x000fc60000400000 */
[----:B------:R1:W-:Y:S01]  /*2dc0*/  MUFU.EX2 R42, R36 ;  /* 0x00000024002a7308 */ /* 0x0003e20000000800 */
[--C-:B------:R-:W-:Y:S01]  /*2dd0*/  FADD R144, R144, -R49.reuse ;  /* 0x8000003190907221 */ /* 0x100fe20000000000 */
[----:B------:R-:W-:-:S06]  /*2de0*/  FADD R6, R6, -R49 ;  /* 0x8000003106067221 */ /* 0x000fcc0000000000 */
[----:B------:R2:W-:Y:S01]  /*2df0*/  MUFU.EX2 R44, R37 ;  /* 0x00000025002c7308 */ /* 0x0005e20000000800 */
[----:B-1----:R-:W-:Y:S01]  /*2e00*/  FMUL R36, R53, R8 ;  /* 0x0000000835247220 */ /* 0x002fe20000400000 */
[----:B------:R-:W-:Y:S01]  /*2e10*/  FADD R8, R160, R5 ;  /* 0x00000005a0087221 */ /* 0x000fe20000000000 */
[----:B----4-:R-:W-:Y:S01]  /*2e20*/  FADD R5, R7, R4 ;  /* 0x0000000407057221 */ /* 0x010fe20000000000 */
[----:B--2---:R-:W-:Y:S01]  /*2e30*/  FMUL R37, R53, R9 ;  /* 0x0000000935257220 */ /* 0x004fe20000400000 */
[----:B------:R-:W-:Y:S01]  /*2e40*/  FMUL R144, R144, 1.4426950216293334961 ;  /* 0x3fb8aa3b90907820 */ /* 0x000fe20000400000 */
[----:B------:R-:W-:Y:S01]  /*2e50*/  FADD R145, R145, -R49 ;  /* 0x8000003191917221 */ /* 0x000fe20000000000 */
[C---:B------:R-:W-:Y:S01]  /*2e60*/  FMUL R24, R53.reuse, R24 ;  /* 0x0000001835187220 */ /* 0x040fe20000400000 */
[----:B------:R-:W-:Y:S01]  /*2e70*/  FMUL R25, R53, R25 ;  /* 0x0000001935197220 */ /* 0x000fe20000400000 */
[C---:B------:R-:W-:Y:S01]  /*2e80*/  FMUL R26, R96.reuse, R26 ;  /* 0x0000001a601a7220 */ /* 0x040fe20000400000 */
[----:B------:R-:W-:Y:S01]  /*2e90*/  FMUL R27, R96, R27 ;  /* 0x0000001b601b7220 */ /* 0x000fe20000400000 */
[----:B-----5:R-:W-:Y:S01]  /*2ea0*/  HMMA.16816.F32.BF16 R36, R32, R20, R36 ;  /* 0x000000142024723c */ /* 0x020fe20000041824 */
[C---:B------:R-:W-:Y:S01]  /*2eb0*/  FADD R9, R140.reuse, R5 ;  /* 0x000000058c097221 */ /* 0x040fe20000000000 */
[----:B------:R-:W-:Y:S01]  /*2ec0*/  F2FP.BF16.F32.PACK_AB R16, R140, R7 ;  /* 0x000000078c10723e */ /* 0x000fe200000010ff */
[----:B------:R-:W-:-:S02]  /*2ed0*/  FMUL R20, R6, 1.4426950216293334961 ;  /* 0x3fb8aa3b06147820 */ /* 0x000fc40000400000 */
[----:B------:R-:W1:Y:S01]  /*2ee0*/  LDSM.16.M88.4 R4, [R124+UR6] ;  /* 0x000000067c04783b */ /* 0x000e620008000200 */
[----:B------:R-:W-:Y:S01]  /*2ef0*/  FMUL R137, R145, 1.4426950216293334961 ;  /* 0x3fb8aa3b91897820 */ /* 0x000fe20000400000 */
[--C-:B------:R-:W-:Y:S01]  /*2f00*/  FADD R152, R152, -R49.reuse ;  /* 0x8000003198987221 */ /* 0x100fe20000000000 */
[----:B------:R-:W-:Y:S01]  /*2f10*/  FADD R11, R17, R8 ;  /* 0x00000008110b7221 */ /* 0x000fe20000000000 */
[----:B------:R-:W2:Y:S01]  /*2f20*/  MUFU.EX2 R144, R144 ;  /* 0x0000009000907308 */ /* 0x000ea20000000800 */
[----:B------:R-:W-:Y:S01]  /*2f30*/  FADD R146, R146, -R49 ;  /* 0x8000003192927221 */ /* 0x000fe20000000000 */
[----:B------:R-:W-:Y:S01]  /*2f40*/  FMUL R152, R152, 1.4426950216293334961 ;  /* 0x3fb8aa3b98987820 */ /* 0x000fe20000400000 */
[----:B------:R-:W-:Y:S01]  /*2f50*/  HMMA.16816.F32.BF16 R32, R32, R28, R24 ;  /* 0x0000001c2020723c */ /* 0x000fe20000041818 */
[----:B------:R-:W-:Y:S01]  /*2f60*/  FADD R18, R162, R11 ;  /* 0x0000000ba2127221 */ /* 0x000fe20000000000 */
[----:B0-----:R-:W-:Y:S02]  /*2f70*/  FADD R24, R54, R9 ;  /* 0x0000000936187221 */ /* 0x001fe40000000000 */
[----:B------:R-:W0:Y:S01]  /*2f80*/  LDSM.16.M88.4 R8, [R124+UR6+0x800] ;  /* 0x000800067c08783b */ /* 0x000e220008000200 */
[----:B------:R-:W-:Y:S01]  /*2f90*/  MUFU.EX2 R142, R142 ;  /* 0x0000008e008e7308 */ /* 0x000fe20000000800 */
[----:B------:R-:W-:Y:S01]  /*2fa0*/  FMUL R104, R146, 1.4426950216293334961 ;  /* 0x3fb8aa3b92687820 */ /* 0x000fe20000400000 */
[----:B------:R-:W-:Y:S01]  /*2fb0*/  FADD R154, R154, -R49 ;  /* 0x800000319a9a7221 */ /* 0x000fe20000000000 */
[----:B------:R-:W-:-:S05]  /*2fc0*/  F2FP.BF16.F32.PACK_AB R14, R139, R112 ;  /* 0x000000708b0e723e */ /* 0x000fca00000010ff */
[----:B------:R-:W3:Y:S01]  /*2fd0*/  MUFU.EX2 R137, R137 ;  /* 0x0000008900897308 */ /* 0x000ee20000000800 */
[----:B------:R-:W-:Y:S01]  /*2fe0*/  F2FP.BF16.F32.PACK_AB R15, R160, R15 ;  /* 0x0000000fa00f723e */ /* 0x000fe200000010ff */
[----:B------:R-:W-:Y:S01]  /*2ff0*/  FMUL R145, R154, 1.4426950216293334961 ;  /* 0x3fb8aa3b9a917820 */ /* 0x000fe20000400000 */
[----:B------:R-:W-:-:S05]  /*3000*/  FADD R155, R155, -R49 ;  /* 0x800000319b9b7221 */ /* 0x000fca0000000000 */
[----:B------:R-:W-:Y:S01]  /*3010*/  MUFU.EX2 R99, R99 ;  /* 0x0000006300637308 */ /* 0x000fe20000000800 */
[----:B------:R-:W-:Y:S01]  /*3020*/  FADD R19, R157, R18 ;  /* 0x000000129d137221 */ /* 0x000fe20000000000 */
[----:B------:R-:W-:-:S06]  /*3030*/  FADD R24, R107, R24 ;  /* 0x000000186b187221 */ /* 0x000fcc0000000000 */
[----:B------:R-:W4:Y:S01]  /*3040*/  MUFU.EX2 R152, R152 ;  /* 0x0000009800987308 */ /* 0x000f220000000800 */
[----:B------:R-:W-:Y:S01]  /*3050*/  FMUL R155, R155, 1.4426950216293334961 ;  /* 0x3fb8aa3b9b9b7820 */ /* 0x000fe20000400000 */
[----:B------:R-:W-:Y:S01]  /*3060*/  FADD R149, R149, -R49 ;  /* 0x8000003195957221 */ /* 0x000fe20000000000 */
[----:B------:R-:W-:Y:S05]  /*3070*/  HMMA.16816.F32.BF16 R36, R12, R22, R36 ;  /* 0x000000160c24723c */ /* 0x000fea0000041824 */
[----:B------:R-:W5:Y:S01]  /*3080*/  MUFU.EX2 R104, R104 ;  /* 0x0000006800687308 */ /* 0x000f620000000800 */
[----:B--2---:R-:W-:Y:S01]  /*3090*/  FADD R26, R144, R19 ;  /* 0x00000013901a7221 */ /* 0x004fe20000000000 */
[----:B------:R-:W-:Y:S01]  /*30a0*/  FADD R21, R95, R24 ;  /* 0x000000185f157221 */ /* 0x000fe20000000000 */
[----:B------:R-:W-:Y:S01]  /*30b0*/  FADD R158, R158, -R49 ;  /* 0x800000319e9e7221 */ /* 0x000fe20000000000 */
[----:B------:R-:W-:-:S04]  /*30c0*/  FMUL R149, R149, 1.4426950216293334961 ;  /* 0x3fb8aa3b95957820 */ /* 0x000fc80000400000 */
[----:B------:R-:W2:Y:S01]  /*30d0*/  MUFU.EX2 R145, R145 ;  /* 0x0000009100917308 */ /* 0x000ea20000000800 */
[----:B---3--:R-:W-:Y:S01]  /*30e0*/  FADD R23, R137, R26 ;  /* 0x0000001a89177221 */ /* 0x008fe20000000000 */
[----:B------:R-:W-:Y:S01]  /*30f0*/  FMUL R100, R158, 1.4426950216293334961 ;  /* 0x3fb8aa3b9e647820 */ /* 0x000fe20000400000 */
[----:B------:R-:W-:Y:S01]  /*3100*/  FADD R141, R141, -R49 ;  /* 0x800000318d8d7221 */ /* 0x000fe20000000000 */
[----:B------:R-:W-:Y:S04]  /*3110*/  HMMA.16816.F32.BF16 R32, R12, R30, R32 ;  /* 0x0000001e0c20723c */ /* 0x000fe80000041820 */
[----:B------:R-:W3:Y:S01]  /*3120*/  MUFU.EX2 R97, R155 ;  /* 0x0000009b00617308 */ /* 0x000ee20000000800 */
[----:B----4-:R-:W-:Y:S01]  /*3130*/  FADD R23, R152, R23 ;  /* 0x0000001798177221 */ /* 0x010fe20000000000 */
[----:B------:R-:W-:-:S06]  /*3140*/  FMUL R141, R141, 1.4426950216293334961 ;  /* 0x3fb8aa3b8d8d7820 */ /* 0x000fcc0000400000 */
[----:B------:R4:W-:Y:S01]  /*3150*/  MUFU.EX2 R108, R20 ;  /* 0x00000014006c7308 */ /* 0x0009e20000000800 */
[----:B------:R-:W-:-:S07]  /*3160*/  FADD R148, R148, -R49 ;  /* 0x8000003194947221 */ /* 0x000fce0000000000 */
[----:B------:R-:W0:Y:S01]  /*3170*/  MUFU.EX2 R156, R156 ;  /* 0x0000009c009c7308 */ /* 0x000e220000000800 */
[----:B----4-:R-:W-:-:S04]  /*3180*/  FADD R20, R142, R21 ;  /* 0x000000158e147221 */ /* 0x010fc80000000000 */
[----:B------:R-:W-:-:S03]  /*3190*/  FADD R13, R99, R20 ;  /* 0x00000014630d7221 */ /* 0x000fc60000000000 */
[----:B------:R-:W4:Y:S01]  /*31a0*/  MUFU.EX2 R136, R149 ;  /* 0x0000009500887308 */ /* 0x000f220000000800 */
[----:B------:R-:W-:Y:S01]  /*31b0*/  F2FP.BF16.F32.PACK_AB R17, R162, R17 ;  /* 0x00000011a211723e */ /* 0x000fe200000010ff */
[----:B-----5:R-:W-:Y:S01]  /*31c0*/  FADD R14, R104, R23 ;  /* 0x00000017680e7221 */ /* 0x020fe20000000000 */
[----:B------:R-:W-:Y:S01]  /*31d0*/  F2FP.BF16.F32.PACK_AB R18, R107, R54 ;  /* 0x000000366b12723e */ /* 0x000fe200000010ff */
[----:B------:R-:W-:Y:S01]  /*31e0*/  FADD R12, R114, R13 ;  /* 0x0000000d720c7221 */ /* 0x000fe20000000000 */
[----:B------:R-:W-:Y:S01]  /*31f0*/  F2FP.BF16.F32.PACK_AB R19, R144, R157 ;  /* 0x0000009d9013723e */ /* 0x000fe200000010ff */
[----:B------:R-:W-:Y:S02]  /*3200*/  FMUL R101, R148, 1.4426950216293334961 ;  /* 0x3fb8aa3b94657820 */ /* 0x000fe40000400000 */
[----:B------:R-:W5:Y:S01]  /*3210*/  MUFU.EX2 R100, R100 ;  /* 0x0000006400647308 */ /* 0x000f620000000800 */
[----:B--2---:R-:W-:Y:S01]  /*3220*/  FADD R14, R145, R14 ;  /* 0x0000000e910e7221 */ /* 0x004fe20000000000 */
[----:B------:R-:W-:Y:S01]  /*3230*/  FADD R13, R143, R12 ;  /* 0x0000000c8f0d7221 */ /* 0x000fe20000000000 */
[----:B------:R-:W-:-:S05]  /*3240*/  FADD R94, R94, -R49 ;  /* 0x800000315e5e7221 */ /* 0x000fca0000000000 */
[----:B------:R-:W2:Y:S01]  /*3250*/  MUFU.EX2 R111, R111 ;  /* 0x0000006f006f7308 */ /* 0x000ea20000000800 */
[----:B-1----:R-:W-:Y:S01]  /*3260*/  HMMA.16816.F32.BF16 R36, R16, R4, R36 ;  /* 0x000000041024723c */ /* 0x002fe20000041824 */
[----:B---3--:R-:W-:-:S06]  /*3270*/  FADD R5, R97, R14 ;  /* 0x0000000e61057221 */ /* 0x008fcc0000000000 */
[----:B------:R-:W1:Y:S01]  /*3280*/  MUFU.EX2 R141, R141 ;  /* 0x0000008d008d7308 */ /* 0x000e620000000800 */
[----:B------:R-:W-:Y:S01]  /*3290*/  FMUL R28, R94, 1.4426950216293334961 ;  /* 0x3fb8aa3b5e1c7820 */ /* 0x000fe20000400000 */
[----:B0-----:R-:W-:Y:S01]  /*32a0*/  FADD R23, R156, R13 ;  /* 0x0000000d9c177221 */ /* 0x001fe20000000000 */
[----:B------:R-:W-:Y:S01]  /*32b0*/  FADD R92, R92, -R49 ;  /* 0x800000315c5c7221 */ /* 0x000fe20000000000 */
[----:B------:R-:W0:Y:S04]  /*32c0*/  LDSM.16.M88.4 R12, [R126+UR6+0x80] ;  /* 0x000080067e0c783b */ /* 0x000e280008000200 */
[----:B------:R-:W3:Y:S01]  /*32d0*/  MUFU.EX2 R101, R101 ;  /* 0x0000006500657308 */ /* 0x000ee20000000800 */
[----:B----4-:R-:W-:Y:S01]  /*32e0*/  FADD R5, R136, R5 ;  /* 0x0000000588057221 */ /* 0x010fe20000000000 */
[----:B------:R-:W-:Y:S01]  /*32f0*/  FADD R105, R105, -R49 ;  /* 0x8000003169697221 */ /* 0x000fe20000000000 */
[----:B------:R-:W-:Y:S01]  /*3300*/  FMUL R92, R92, 1.4426950216293334961 ;  /* 0x3fb8aa3b5c5c7820 */ /* 0x000fe20000400000 */
[----:B------:R-:W-:Y:S01]  /*3310*/  HMMA.16816.F32.BF16 R32, R16, R8, R32 ;  /* 0x000000081020723c */ /* 0x000fe20000041820 */
[----:B------:R-:W-:Y:S01]  /*3320*/  FADD R4, R110, R23 ;  /* 0x000000176e047221 */ /* 0x000fe20000000000 */
[----:B-----5:R-:W-:-:S02]  /*3330*/  FADD R8, R100, R5 ;  /* 0x0000000564087221 */ /* 0x020fc40000000000 */
[----:B------:R-:W4:Y:S01]  /*3340*/  MUFU.EX2 R28, R28 ;  /* 0x0000001c001c7308 */ /* 0x000f220000000800 */
[----:B------:R-:W-:Y:S01]  /*3350*/  FMUL R105, R105, 1.4426950216293334961 ;  /* 0x3fb8aa3b69697820 */ /* 0x000fe20000400000 */
[--C-:B------:R-:W-:Y:S01]  /*3360*/  FADD R115, R115, -R49.reuse ;  /* 0x8000003173737221 */ /* 0x100fe20000000000 */
[----:B------:R-:W5:Y:S01]  /*3370*/  LDSM.16.M88.4 R16, [R126+UR6+0x880] ;  /* 0x000880067e10783b */ /* 0x000f620008000200 */
[----:B--2---:R-:W-:Y:S01]  /*3380*/  FADD R4, R111, R4 ;  /* 0x000000046f047221 */ /* 0x004fe20000000000 */
[----:B-1----:R-:W-:Y:S01]  /*3390*/  FADD R8, R141, R8 ;  /* 0x000000088d087221 */ /* 0x002fe20000000000 */
[--C-:B------:R-:W-:Y:S02]  /*33a0*/  FADD R150, R150, -R49.reuse ;  /* 0x8000003196967221 */ /* 0x100fe40000000000 */
[----:B------:R-:W1:Y:S01]  /*33b0*/  MUFU.EX2 R29, R92 ;  /* 0x0000005c001d7308 */ /* 0x000e620000000800 */
[----:B------:R-:W-:Y:S01]  /*33c0*/  F2FP.BF16.F32.PACK_AB R24, R142, R95 ;  /* 0x0000005f8e18723e */ /* 0x000fe200000010ff */
[----:B------:R-:W-:Y:S01]  /*33d0*/  FMUL R115, R115, 1.4426950216293334961 ;  /* 0x3fb8aa3b73737820 */ /* 0x000fe20000400000 */
[----:B------:R-:W-:Y:S01]  /*33e0*/  F2FP.BF16.F32.PACK_AB R25, R152, R137 ;  /* 0x000000899819723e */ /* 0x000fe200000010ff */
[----:B------:R-:W-:Y:S01]  /*33f0*/  FADD R5, R93, R4 ;  /* 0x000000045d057221 */ /* 0x000fe20000000000 */
[----:B------:R-:W-:Y:S01]  /*3400*/  F2FP.BF16.F32.PACK_AB R26, R114, R99 ;  /* 0x00000063721a723e */ /* 0x000fe200000010ff */
[----:B---3--:R-:W-:Y:S01]  /*3410*/  FADD R9, R101, R8 ;  /* 0x0000000865097221 */ /* 0x008fe20000000000 */
[----:B------:R-:W-:Y:S01]  /*3420*/  F2FP.BF16.F32.PACK_AB R27, R145, R104 ;  /* 0x00000068911b723e */ /* 0x000fe200000010ff */
[----:B------:R-:W2:Y:S01]  /*3430*/  MUFU.EX2 R105, R105 ;  /* 0x0000006900697308 */ /* 0x000ea20000000800 */
[----:B------:R-:W-:Y:S01]  /*3440*/  FMUL R150, R150, 1.4426950216293334961 ;  /* 0x3fb8aa3b96967820 */ /* 0x000fe20000400000 */
[----:B------:R-:W-:Y:S01]  /*3450*/  FADD R103, R103, -R49 ;  /* 0x8000003167677221 */ /* 0x000fe20000000000 */
[----:B------:R-:W-:Y:S01]  /*3460*/  FADD R4, R106, R5 ;  /* 0x000000056a047221 */ /* 0x000fe20000000000 */
[----:B------:R-:W-:Y:S01]  /*3470*/  FADD R9, R108, R9 ;  /* 0x000000096c097221 */ /* 0x000fe20000000000 */
[----:B------:R-:W-:Y:S01]  /*3480*/  FADD R102, R102, -R49 ;  /* 0x8000003166667221 */ /* 0x000fe20000000000 */
[----:B------:R-:W-:-:S02]  /*3490*/  FMUL R103, R103, 1.4426950216293334961 ;  /* 0x3fb8aa3b67677820 */ /* 0x000fc40000400000 */
[----:B------:R-:W3:Y:S01]  /*34a0*/  MUFU.EX2 R30, R115 ;  /* 0x00000073001e7308 */ /* 0x000ee20000000800 */
[----:B------:R-:W-:Y:S01]  /*34b0*/  HMMA.16816.F32.BF16 R36, R24, R6, R36 ;  /* 0x000000061824723c */ /* 0x000fe20000041824 */
[----:B------:R-:W-:Y:S01]  /*34c0*/  FADD R5, R45, R4 ;  /* 0x000000042d057221 */ /* 0x000fe20000000000 */
[----:B----4-:R-:W-:Y:S01]  /*34d0*/  FADD R6, R28, R9 ;  /* 0x000000091c067221 */ /* 0x010fe20000000000 */
[----:B------:R-:W-:Y:S01]  /*34e0*/  FMUL R102, R102, 1.4426950216293334961 ;  /* 0x3fb8aa3b66667820 */ /* 0x000fe20000400000 */
[----:B------:R-:W-:-:S03]  /*34f0*/  FADD R55, R55, -R49 ;  /* 0x8000003137377221 */ /* 0x000fc60000000000 */
[----:B------:R-:W4:Y:S01]  /*3500*/  MUFU.EX2 R150, R150 ;  /* 0x0000009600967308 */ /* 0x000f220000000800 */
[----:B------:R-:W-:Y:S01]  /*3510*/  FADD R4, R48, R5 ;  /* 0x0000000530047221 */ /* 0x000fe20000000000 */
[----:B-1----:R-:W-:Y:S01]  /*3520*/  FADD R6, R29, R6 ;  /* 0x000000061d067221 */ /* 0x002fe20000000000 */
[----:B------:R-:W-:Y:S01]  /*3530*/  FMUL R55, R55, 1.4426950216293334961 ;  /* 0x3fb8aa3b37377820 */ /* 0x000fe20000400000 */
[----:B------:R-:W-:-:S04]  /*3540*/  FADD R98, R98, -R49 ;  /* 0x8000003162627221 */ /* 0x000fc80000000000 */
[----:B------:R-:W1:Y:S01]  /*3550*/  MUFU.EX2 R103, R103 ;  /* 0x0000006700677308 */ /* 0x000e620000000800 */
[----:B------:R-:W-:Y:S01]  /*3560*/  HMMA.16816.F32.BF16 R32, R24, R10, R32 ;  /* 0x0000000a1820723c */ /* 0x000fe20000041820 */
[----:B------:R-:W-:Y:S01]  /*3570*/  FADD R5, R41, R4 ;  /* 0x0000000429057221 */ /* 0x000fe20000000000 */
[----:B--2---:R-:W-:Y:S01]  /*3580*/  FADD R7, R105, R6 ;  /* 0x0000000669077221 */ /* 0x004fe20000000000 */
[----:B------:R-:W-:Y:S01]  /*3590*/  FMUL R98, R98, 1.4426950216293334961 ;  /* 0x3fb8aa3b62627820 */ /* 0x000fe20000400000 */
[----:B------:R-:W-:-:S03]  /*35a0*/  F2FP.BF16.F32.PACK_AB R20, R156, R143 ;  /* 0x0000008f9c14723e */ /* 0x000fc600000010ff */
[----:B------:R-:W2:Y:S01]  /*35b0*/  MUFU.EX2 R102, R102 ;  /* 0x0000006600667308 */ /* 0x000ea20000000800 */
[----:B------:R-:W-:Y:S01]  /*35c0*/  F2FP.BF16.F32.PACK_AB R21, R136, R97 ;  /* 0x000000618815723e */ /* 0x000fe200000010ff */
[----:B------:R-:W-:Y:S01]  /*35d0*/  FADD R52, R52, -R49 ;  /* 0x8000003134347221 */ /* 0x000fe20000000000 */
[----:B------:R-:W-:Y:S01]  /*35e0*/  F2FP.BF16.F32.PACK_AB R22, R111, R110 ;  /* 0x0000006e6f16723e */ /* 0x000fe200000010ff */
[----:B------:R-:W-:Y:S01]  /*35f0*/  FADD R6, R42, R5 ;  /* 0x000000052a067221 */ /* 0x000fe20000000000 */
[----:B------:R-:W-:Y:S01]  /*3600*/  F2FP.BF16.F32.PACK_AB R23, R141, R100 ;  /* 0x000000648d17723e */ /* 0x000fe200000010ff */
[----:B---3--:R-:W-:Y:S02]  /*3610*/  FADD R7, R30, R7 ;  /* 0x000000071e077221 */ /* 0x008fe40000000000 */
[----:B------:R-:W3:Y:S01]  /*3620*/  MUFU.EX2 R55, R55 ;  /* 0x0000003700377308 */ /* 0x000ee20000000800 */
[----:B------:R-:W-:Y:S01]  /*3630*/  FMUL R52, R52, 1.4426950216293334961 ;  /* 0x3fb8aa3b34347820 */ /* 0x000fe20000400000 */
[----:B------:R-:W-:Y:S01]  /*3640*/  FADD R5, R43, R6 ;  /* 0x000000062b057221 */ /* 0x000fe20000000000 */
[----:B----4-:R-:W-:Y:S01]  /*3650*/  FADD R6, R150, R7 ;  /* 0x0000000796067221 */ /* 0x010fe20000000000 */
[----:B0-----:R-:W-:Y:S01]  /*3660*/  HMMA.16816.F32.BF16 R36, R20, R12, R36 ;  /* 0x0000000c1424723c */ /* 0x001fe20000041824 */
[----:B------:R-:W-:Y:S03]  /*3670*/  LDSM.16.M88.4 R8, [R124+UR6+0x80] ;  /* 0x000080067c08783b */ /* 0x000fe60008000200 */
[----:B------:R-:W0:Y:S01]  /*3680*/  MUFU.EX2 R98, R98 ;  /* 0x0000006200627308 */ /* 0x000e220000000800 */
[----:B------:R-:W-:Y:S01]  /*3690*/  FADD R7, R44, R5 ;  /* 0x000000052c077221 */ /* 0x000fe20000000000 */
[----:B-1----:R-:W-:-:S06]  /*36a0*/  FADD R25, R103, R6 ;  /* 0x0000000667197221 */ /* 0x002fcc0000000000 */
[----:B------:R-:W1:Y:S01]  /*36b0*/  MUFU.EX2 R13, R52 ;  /* 0x00000034000d7308 */ /* 0x000e620000000800 */
[----:B------:R-:W-:Y:S01]  /*36c0*/  FADD R6, R46, R7 ;  /* 0x000000072e067221 */ /* 0x000fe20000000000 */
[----:B--2---:R-:W-:Y:S01]  /*36d0*/  FADD R12, R102, R25 ;  /* 0x00000019660c7221 */ /* 0x004fe20000000000 */
[----:B-----5:R-:W-:Y:S01]  /*36e0*/  HMMA.16816.F32.BF16 R32, R20, R16, R32 ;  /* 0x000000101420723c */ /* 0x020fe20000041820 */
[----:B------:R-:W-:Y:S01]  /*36f0*/  F2FP.BF16.F32.PACK_AB R4, R106, R93 ;  /* 0x0000005d6a04723e */ /* 0x000fe200000010ff */
[----:B------:R-:W-:Y:S01]  /*3700*/  FADD R17, R47, R6 ;  /* 0x000000062f117221 */ /* 0x000fe20000000000 */
[----:B---3--:R-:W-:Y:S01]  /*3710*/  FADD R21, R55, R12 ;  /* 0x0000000c37157221 */ /* 0x008fe20000000000 */
[----:B------:R-:W-:Y:S01]  /*3720*/  F2FP.BF16.F32.PACK_AB R5, R108, R101 ;  /* 0x000000656c05723e */ /* 0x000fe200000010ff */
[----:B------:R-:W-:Y:S01]  /*3730*/  LDSM.16.M88.4 R24, [R124+UR6+0x880] ;  /* 0x000880067c18783b */ /* 0x000fe20008000200 */
[----:B------:R-:W-:Y:S01]  /*3740*/  FADD R12, R50, R17 ;  /* 0x00000011320c7221 */ /* 0x000fe20000000000 */
[----:B0-----:R-:W-:Y:S01]  /*3750*/  FADD R16, R98, R21 ;  /* 0x0000001562107221 */ /* 0x001fe20000000000 */
[----:B------:R-:W-:-:S02]  /*3760*/  F2FP.BF16.F32.PACK_AB R6, R48, R45 ;  /* 0x0000002d3006723e */ /* 0x000fc400000010ff */
[----:B------:R-:W-:Y:S01]  /*3770*/  F2FP.BF16.F32.PACK_AB R7, R29, R28 ;  /* 0x0000001c1d07723e */ /* 0x000fe200000010ff */
[----:B------:R-:W-:Y:S01]  /*3780*/  FADD R12, R51, R12 ;  /* 0x0000000c330c7221 */ /* 0x000fe20000000000 */
[----:B-1----:R-:W-:-:S05]  /*3790*/  FADD R16, R13, R16 ;  /* 0x000000100d107221 */ /* 0x002fca0000000000 */
[C---:B------:R-:W-:Y:S01]  /*37a0*/  HMMA.16816.F32.BF16 R36, R4.reuse, R14, R36 ;  /* 0x0000000e0424723c */ /* 0x040fe20000041824 */
[----:B------:R-:W0:Y:S04]  /*37b0*/  SHFL.BFLY PT, R15, R12, 0x2, 0x1f ;  /* 0x0c401f000c0f7f89 */ /* 0x000e2800000e0000 */
[----:B------:R-:W1:Y:S03]  /*37c0*/  SHFL.BFLY PT, R17, R16, 0x2, 0x1f ;  /* 0x0c401f0010117f89 */ /* 0x000e6600000e0000 */
[----:B------:R-:W-:Y:S01]  /*37d0*/  HMMA.16816.F32.BF16 R32, R4, R18, R32 ;  /* 0x000000120420723c */ /* 0x000fe20000041820 */
[----:B------:R-:W-:Y:S02]  /*37e0*/  F2FP.BF16.F32.PACK_AB R4, R42, R41 ;  /* 0x000000292a04723e */ /* 0x000fe400000010ff */
[----:B------:R-:W-:-:S02]  /*37f0*/  F2FP.BF16.F32.PACK_AB R5, R30, R105 ;  /* 0x000000691e05723e */ /* 0x000fc400000010ff */
[----:B------:R-:W-:Y:S02]  /*3800*/  F2FP.BF16.F32.PACK_AB R6, R44, R43 ;  /* 0x0000002b2c06723e */ /* 0x000fe400000010ff */
[----:B------:R-:W-:Y:S01]  /*3810*/  F2FP.BF16.F32.PACK_AB R7, R103, R150 ;  /* 0x000000966707723e */ /* 0x000fe200000010ff */
[----:B0-----:R-:W-:Y:S01]  /*3820*/  FADD R15, R12, R15 ;  /* 0x0000000f0c0f7221 */ /* 0x001fe20000000000 */
[----:B-1----:R-:W-:-:S04]  /*3830*/  FADD R17, R16, R17 ;  /* 0x0000001110117221 */ /* 0x002fc80000000000 */
[----:B------:R-:W0:Y:S01]  /*3840*/  SHFL.BFLY PT, R12, R15, 0x1, 0x1f ;  /* 0x0c201f000f0c7f89 */ /* 0x000e2200000e0000 */
[----:B------:R-:W-:Y:S03]  /*3850*/  HMMA.16816.F32.BF16 R36, R4, R8, R36 ;  /* 0x000000080424723c */ /* 0x000fe60000041824 */
[----:B------:R-:W1:Y:S01]  /*3860*/  SHFL.BFLY PT, R14, R17, 0x1, 0x1f ;  /* 0x0c201f00110e7f89 */ /* 0x000e6200000e0000 */
[----:B------:R-:W-:-:S04]  /*3870*/  UIADD3 UR4, UPT, UPT, UR4, 0x80, URZ ;  /* 0x0000008004047890 */ /* 0x000fc8000fffe0ff */
[----:B------:R-:W-:Y:S02]  /*3880*/  HMMA.16816.F32.BF16 R32, R4, R24, R32 ;  /* 0x000000180420723c */ /* 0x000fe40000041820 */
[----:B------:R-:W-:Y:S02]  /*3890*/  ISETP.LE.AND P0, PT, R118, UR4, PT ;  /* 0x0000000476007c0c */ /* 0x000fe4000bf03270 */
[----:B------:R-:W-:Y:S02]  /*38a0*/  F2FP.BF16.F32.PACK_AB R4, R47, R46 ;  /* 0x0000002e2f04723e */ /* 0x000fe400000010ff */
[----:B------:R-:W-:Y:S02]  /*38b0*/  F2FP.BF16.F32.PACK_AB R5, R55, R102 ;  /* 0x000000663705723e */ /* 0x000fe400000010ff */
[----:B------:R-:W-:Y:S02]  /*38c0*/  F2FP.BF16.F32.PACK_AB R6, R51, R50 ;  /* 0x000000323306723e */ /* 0x000fe400000010ff */
[----:B------:R-:W-:Y:S01]  /*38d0*/  F2FP.BF16.F32.PACK_AB R7, R13, R98 ;  /* 0x000000620d07723e */ /* 0x000fe200000010ff */
[----:B------:R-:W-:-:S02]  /*38e0*/  IMAD R125, R57, 0x80, R125 ;  /* 0x00000080397d7824 */ /* 0x000fc400078e027d */
[----:B0-----:R-:W-:-:S04]  /*38f0*/  FADD R12, R15, R12 ;  /* 0x0000000c0f0c7221 */ /* 0x001fc80000000000 */
[----:B------:R-:W-:Y:S01]  /*3900*/  HMMA.16816.F32.BF16 R8, R4, R10, R36 ;  /* 0x0000000a0408723c */ /* 0x000fe20000041824 */
[----:B------:R-:W-:Y:S01]  /*3910*/  LEA R127, R3, R127, 0x7 ;  /* 0x0000007f037f7211 */ /* 0x000fe200078e38ff */
[----:B------:R-:W-:Y:S01]  /*3920*/  FFMA R56, R53, R56, R12 ;  /* 0x0000003835387223 */ /* 0x000fe2000000000c */
[----:B------:R-:W-:-:S05]  /*3930*/  IMAD.MOV.U32 R137, RZ, RZ, R40 ;  /* 0x000000ffff897224 */ /* 0x000fca00078e0028 */
[----:B------:R-:W-:Y:S01]  /*3940*/  HMMA.16816.F32.BF16 R24, R4, R26, R32 ;  /* 0x0000001a0418723c */ /* 0x000fe20000041820 */
[----:B-1----:R-:W-:Y:S01]  /*3950*/  FADD R5, R17, R14 ;  /* 0x0000000e11057221 */ /* 0x002fe20000000000 */
[----:B------:R-:W-:-:S03]  /*3960*/  IMAD.MOV.U32 R136, RZ, RZ, R49 ;  /* 0x000000ffff887224 */ /* 0x000fc600078e0031 */
[----:B------:R-:W-:Y:S01]  /*3970*/  FFMA R133, R96, R133, R5 ;  /* 0x0000008560857223 */ /* 0x000fe20000000005 */
[----:B------:R-:W-:-:S14]  /*3980*/  @!P0 BRA `(.L_x_1) ;  /* 0xffffffd000588947 */ /* 0x000fdc000383ffff */
.L_x_0:
[C---:B------:R-:W-:Y:S01]  /*3990*/  FSETP.GT.AND P2, PT, |R56|.reuse, 8.50705917302346158658e+37, PT ;  /* 0x7e8000003800780b */ /* 0x040fe20003f44200 */
[----:B0-----:R-:W-:Y:S01]  /*39a0*/  FMUL R2, R56, 8388608 ;  /* 0x4b00000038027820 */ /* 0x001fe20000400000 */
[----:B------:R-:W-:Y:S01]  /*39b0*/  FSETP.GT.AND P1, PT, |R133|, 8.50705917302346158658e+37, PT ;  /* 0x7e8000008500780b */ /* 0x000fe20003f24200 */
[----:B------:R-:W-:Y:S01]  /*39c0*/  IMAD.SHL.U32 R3, R0, 0x20, RZ ;  /* 0x0000002000037824 */ /* 0x000fe200078e00ff */
[----:B------:R-:W-:Y:S01]  /*39d0*/  FSETP.GEU.AND P0, PT, R56, 1.175494350822287508e-38, PT ;  /* 0x008000003800780b */ /* 0x000fe20003f0e000 */
[----:B------:R-:W-:Y:S01]  /*39e0*/  IMAD.SHL.U32 R14, R0, 0x4, RZ ;  /* 0x00000004000e7824 */ /* 0x000fe200078e00ff */
[----:B------:R-:W-:Y:S01]  /*39f0*/  ISETP.NE.U32.AND P3, PT, R135, RZ, PT ;  /* 0x000000ff8700720c */ /* 0x000fe20003f65070 */
[----:B------:R-:W-:Y:S01]  /*3a00*/  BAR.SYNC.DEFER_BLOCKING 0x0 ;  /* 0x0000000000007b1d */ /* 0x000fe20000010000 */
[----:B------:R-:W-:Y:S01]  /*3a10*/  FSETP.GEU.AND P5, PT, |R56|, 1.175494350822287508e-38, PT ;  /* 0x008000003800780b */ /* 0x000fe20003fae200 */
[----:B------:R-:W-:Y:S01]  /*3a20*/  IMAD.MOV.U32 R6, RZ, RZ, R9 ;  /* 0x000000ffff067224 */ /* 0x000fe200078e0009 */
[C---:B------:R-:W-:Y:S01]  /*3a30*/  FSETP.GEU.AND P4, PT, |R133|.reuse, 1.175494350822287508e-38, PT ;  /* 0x008000008500780b */ /* 0x040fe20003f8e200 */
[----:B------:R-:W-:Y:S01]  /*3a40*/  IMAD.MOV.U32 R15, RZ, RZ, 0x3dc6b27f ;  /* 0x3dc6b27fff0f7424 */ /* 0x000fe200078e00ff */
[----:B------:R-:W-:Y:S01]  /*3a50*/  FSEL R17, R2, R56, !P0 ;  /* 0x0000003802117208 */ /* 0x000fe20004000000 */
[C---:B------:R-:W-:Y:S01]  /*3a60*/  FMUL R2, R133.reuse, 8388608 ;  /* 0x4b00000085027820 */ /* 0x040fe20000400000 */
[----:B------:R-:W-:Y:S01]  /*3a70*/  SEL R4, RZ, 0x240, !P3 ;  /* 0x00000240ff047807 */ /* 0x000fe20005800000 */
[----:B------:R-:W-:Y:S01]  /*3a80*/  @P2 FMUL R56, R56, 0.25 ;  /* 0x3e80000038382820 */ /* 0x000fe20000400000 */
[----:B------:R-:W-:Y:S01]  /*3a90*/  FSETP.GEU.AND P3, PT, R133, 1.175494350822287508e-38, PT ;  /* 0x008000008500780b */ /* 0x000fe20003f6e000 */
[----:B------:R-:W-:Y:S01]  /*3aa0*/  @P2 FMUL R6, R6, 0.25 ;  /* 0x3e80000006062820 */ /* 0x000fe20000400000 */
[----:B------:R-:W-:Y:S01]  /*3ab0*/  LOP3.LUT R3, R3, 0x300, RZ, 0xc0, !PT ;  /* 0x0000030003037812 */ /* 0x000fe200078ec0ff */
[----:B------:R-:W-:Y:S01]  /*3ac0*/  @P2 FMUL R25, R25, 0.25 ;  /* 0x3e80000019192820 */ /* 0x000fe20000400000 */
[----:B------:R-:W-:Y:S01]  /*3ad0*/  FSEL R18, R2, R133, !P3 ;  /* 0x0000008502127208 */ /* 0x000fe20005800000 */
[----:B------:R-:W-:Y:S01]  /*3ae0*/  @P1 FMUL R133, R133, 0.25 ;  /* 0x3e80000085851820 */ /* 0x000fe20000400000 */
[----:B------:R-:W-:Y:S01]  /*3af0*/  LOP3.LUT R121, R121, 0x1c, R0, 0xf8, !PT ;  /* 0x0000001c79797812 */ /* 0x000fe200078ef800 */
[----:B------:R-:W-:Y:S01]  /*3b00*/  @!P5 FMUL R56, R56, 16777216 ;  /* 0x4b8000003838d820 */ /* 0x000fe20000400000 */
[----:B------:R-:W-:Y:S01]  /*3b10*/  LOP3.LUT R5, R3, 0xfc, R14, 0xf8, !PT ;  /* 0x000000fc03057812 */ /* 0x000fe200078ef80e */
[----:B------:R-:W-:Y:S01]  /*3b20*/  @!P4 FMUL R133, R133, 16777216 ;  /* 0x4b8000008585c820 */ /* 0x000fe20000400000 */
[----:B------:R-:W-:Y:S01]  /*3b30*/  LOP3.LUT R121, R121, R4, RZ, 0x3c, !PT ;  /* 0x0000000479797212 */ /* 0x000fe200078e3cff */
[----:B------:R-:W0:Y:S01]  /*3b40*/  MUFU.RCP R3, R56 ;  /* 0x0000003800037308 */ /* 0x000e220000001000 */
[----:B------:R-:W-:Y:S01]  /*3b50*/  MOV R13, R10 ;  /* 0x0000000a000d7202 */ /* 0x000fe20000000f00 */
[----:B------:R-:W-:Y:S01]  /*3b60*/  @P2 FMUL R24, R24, 0.25 ;  /* 0x3e80000018182820 */ /* 0x000fe20000400000 */
[----:B------:R-:W-:Y:S01]  /*3b70*/  @P2 FMUL R8, R8, 0.25 ;  /* 0x3e80000008082820 */ /* 0x000fe20000400000 */
[----:B------:R-:W-:Y:S01]  /*3b80*/  @P1 FMUL R27, R27, 0.25 ;  /* 0x3e8000001b1b1820 */ /* 0x000fe20000400000 */
[----:B------:R-:W-:Y:S01]  /*3b90*/  @P1 FMUL R11, R11, 0.25 ;  /* 0x3e8000000b0b1820 */ /* 0x000fe20000400000 */
[----:B------:R-:W-:Y:S01]  /*3ba0*/  @P1 FMUL R26, R26, 0.25 ;  /* 0x3e8000001a1a1820 */ /* 0x000fe20000400000 */
[----:B------:R-:W-:Y:S01]  /*3bb0*/  @P1 FMUL R13, R13, 0.25 ;  /* 0x3e8000000d0d1820 */ /* 0x000fe20000400000 */
[----:B------:R-:W1:Y:S01]  /*3bc0*/  MUFU.RCP R4, R133 ;  /* 0x0000008500047308 */ /* 0x000e620000001000 */
[----:B------:R-:W-:Y:S01]  /*3bd0*/  SHF.R.U32.HI R116, RZ, 0x1, R116 ;  /* 0x00000001ff747819 */ /* 0x000fe20000011674 */
[----:B------:R-:W-:Y:S01]  /*3be0*/  @!P5 FMUL R6, R6, 16777216 ;  /* 0x4b8000000606d820 */ /* 0x000fe20000400000 */
[----:B------:R-:W-:Y:S01]  /*3bf0*/  @!P5 FMUL R25, R25, 16777216 ;  /* 0x4b8000001919d820 */ /* 0x000fe20000400000 */
[----:B------:R-:W-:Y:S01]  /*3c00*/  @!P5 FMUL R24, R24, 16777216 ;  /* 0x4b8000001818d820 */ /* 0x000fe20000400000 */
[----:B------:R-:W-:Y:S01]  /*3c10*/  @!P5 FMUL R8, R8, 16777216 ;  /* 0x4b8000000808d820 */ /* 0x000fe20000400000 */
[----:B------:R-:W-:Y:S01]  /*3c20*/  @!P4 FMUL R27, R27, 16777216 ;  /* 0x4b8000001b1bc820 */ /* 0x000fe20000400000 */
[----:B------:R-:W-:Y:S01]  /*3c30*/  @!P4 FMUL R11, R11, 16777216 ;  /* 0x4b8000000b0bc820 */ /* 0x000fe20000400000 */
[----:B------:R-:W-:Y:S01]  /*3c40*/  @!P4 FMUL R26, R26, 16777216 ;  /* 0x4b8000001a1ac820 */ /* 0x000fe20000400000 */
[----:B------:R-:W-:-:S02]  /*3c50*/  VIADD R2, R17, 0xc0cafb0d ;  /* 0xc0cafb0d11027836 */ /* 0x000fc40000000000 */
[----:B------:R-:W-:Y:S01]  /*3c60*/  @!P4 FMUL R13, R13, 16777216 ;  /* 0x4b8000000d0dc820 */ /* 0x000fe20000400000 */
[----:B------:R-:W-:Y:S01]  /*3c70*/  LOP3.LUT R116, R5, R116, RZ, 0x3c, !PT ;  /* 0x0000007405747212 */ /* 0x000fe200078e3cff */
[C---:B0-----:R-:W-:Y:S01]  /*3c80*/  FMUL R10, R3.reuse, R6 ;  /* 0x00000006030a7220 */ /* 0x041fe20000400000 */
[C---:B------:R-:W-:Y:S01]  /*3c90*/  FMUL R5, R3.reuse, R25 ;  /* 0x0000001903057220 */ /* 0x040fe20000400000 */
[C---:B------:R-:W-:Y:S01]  /*3ca0*/  FMUL R9, R3.reuse, R24 ;  /* 0x0000001803097220 */ /* 0x040fe20000400000 */
[----:B------:R-:W-:Y:S01]  /*3cb0*/  FMUL R12, R3, R8 ;  /* 0x00000008030c7220 */ /* 0x000fe20000400000 */
[----:B------:R-:W-:Y:S01]  /*3cc0*/  IADD3 R3, PT, PT, R18, -0x3f3504f3, RZ ;  /* 0xc0cafb0d12037810 */ /* 0x000fe20007ffe0ff */
[C---:B-1----:R-:W-:Y:S01]  /*3cd0*/  FMUL R6, R4.reuse, R27 ;  /* 0x0000001b04067220 */ /* 0x042fe20000400000 */
[C---:B------:R-:W-:Y:S01]  /*3ce0*/  FMUL R11, R4.reuse, R11 ;  /* 0x0000000b040b7220 */ /* 0x040fe20000400000 */
[C---:B------:R-:W-:Y:S01]  /*3cf0*/  FMUL R8, R4.reuse, R26 ;  /* 0x0000001a04087220 */ /* 0x040fe20000400000 */
[----:B------:R-:W-:Y:S01]  /*3d00*/  FMUL R13, R4, R13 ;  /* 0x0000000d040d7220 */ /* 0x000fe20000400000 */
[----:B------:R-:W-:Y:S01]  /*3d10*/  LOP3.LUT R2, R2, 0xff800000, RZ, 0xc0, !PT ;  /* 0xff80000002027812 */ /* 0x000fe200078ec0ff */
[----:B------:R-:W0:Y:S01]  /*3d20*/  LDCU.64 UR4, c[0x0][0x3e0] ;  /* 0x00007c00ff0477ac */ /* 0x000e220008000a00 */
[----:B------:R-:W-:Y:S01]  /*3d30*/  LOP3.LUT R7, R3, 0xff800000, RZ, 0xc0, !PT ;  /* 0xff80000003077812 */ /* 0x000fe200078ec0ff */
[----:B------:R-:W1:Y:S01]  /*3d40*/  LDC R16, c[0x0][0x3e8] ;  /* 0x0000fa00ff107b82 */ /* 0x000e620000000800 */
[----:B------:R-:W-:Y:S01]  /*3d50*/  F2FP.BF16.F32.PACK_AB R9, R9, R12 ;  /* 0x0000000c0909723e */ /* 0x000fe200000010ff */
[----:B------:R-:W-:Y:S01]  /*3d60*/  IMAD.IADD R3, R17, 0x1, -R2 ;  /* 0x0000000111037824 */ /* 0x000fe200078e0a02 */
[----:B------:R-:W-:Y:S01]  /*3d70*/  F2FP.BF16.F32.PACK_AB R10, R5, R10 ;  /* 0x0000000a050a723e */ /* 0x000fe200000010ff */
[----:B------:R-:W-:Y:S01]  /*3d80*/  IMAD.IADD R5, R18, 0x1, -R7 ;  /* 0x0000000112057824 */ /* 0x000fe200078e0a07 */
[----:B------:R-:W-:Y:S01]  /*3d90*/  F2FP.BF16.F32.PACK_AB R6, R6, R11 ;  /* 0x0000000b0606723e */ /* 0x000fe200000010ff */
[----:B------:R-:W-:Y:S01]  /*3da0*/  STS [R121+UR6], R9 ;  /* 0x0000000979007988 */ /* 0x000fe20008000806 */
[----:B------:R-:W-:Y:S01]  /*3db0*/  F2FP.BF16.F32.PACK_AB R13, R8, R13 ;  /* 0x0000000d080d723e */ /* 0x000fe200000010ff */
[----:B------:R-:W-:Y:S01]  /*3dc0*/  FADD R4, R3, -1 ;  /* 0xbf80000003047421 */ /* 0x000fe20000000000 */
[----:B------:R-:W-:Y:S01]  /*3dd0*/  LOP3.LUT R11, R121, 0x20, RZ, 0x3c, !PT ;  /* 0x00000020790b7812 */ /* 0x000fe200078e3cff */
[----:B------:R2:W-:Y:S01]  /*3de0*/  STS [R121+UR6+0x80], R10 ;  /* 0x0000800a79007988 */ /* 0x0005e20008000806 */
[----:B------:R-:W-:Y:S01]  /*3df0*/  FADD R8, R5, -1 ;  /* 0xbf80000005087421 */ /* 0x000fe20000000000 */
[-C--:B------:R-:W-:Y:S01]  /*3e00*/  FFMA.FTZ R3, R4, R15.reuse, -0.16845393180847167969 ;  /* 0xbe2c7f3004037423 */ /* 0x080fe2000001000f */
[----:B------:R-:W-:Y:S01]  /*3e10*/  LOP3.LUT P1, RZ, R0, 0xe0, RZ, 0xc0, !PT ;  /* 0x000000e000ff7812 */ /* 0x000fe2000782c0ff */
[----:B------:R3:W-:Y:S01]  /*3e20*/  STS [R11+UR6+0x100], R13 ;  /* 0x0001000d0b007988 */ /* 0x0007e20008000806 */
[----:B------:R-:W-:Y:S01]  /*3e30*/  FFMA.FTZ R5, R8, R15, -0.16845393180847167969 ;  /* 0xbe2c7f3008057423 */ /* 0x000fe2000001000f */
[----:B------:R-:W-:Y:S01]  /*3e40*/  FFMA.FTZ R3, R4, R3, 0.1716887056827545166 ;  /* 0x3e2fcf2a04037423 */ /* 0x000fe20000010003 */
[----:B------:R-:W-:Y:S01]  /*3e50*/  SHF.R.U32.HI R0, RZ, 0x1, R0 ;  /* 0x00000001ff007819 */ /* 0x000fe20000011600 */
[----:B------:R4:W-:Y:S01]  /*3e60*/  STS [R11+UR6+0x180], R6 ;  /* 0x000180060b007988 */ /* 0x0009e20008000806 */
[----:B------:R-:W-:Y:S01]  /*3e70*/  FFMA.FTZ R5, R8, R5, 0.1716887056827545166 ;  /* 0x3e2fcf2a08057423 */ /* 0x000fe20000010005 */
[----:B------:R-:W-:Y:S01]  /*3e80*/  FFMA.FTZ R3, R4, R3, -0.17900948226451873779 ;  /* 0xbe374e4304037423 */ /* 0x000fe20000010003 */
[----:B--2---:R-:W-:Y:S01]  /*3e90*/  LOP3.LUT R10, R0, 0x4, RZ, 0xc0, !PT ;  /* 0x00000004000a7812 */ /* 0x004fe200078ec0ff */
[----:B------:R-:W-:Y:S01]  /*3ea0*/  BAR.SYNC.DEFER_BLOCKING 0x0 ;  /* 0x0000000000007b1d */ /* 0x000fe20000010000 */
[----:B------:R-:W-:Y:S01]  /*3eb0*/  FFMA.FTZ R5, R8, R5, -0.17900948226451873779 ;  /* 0xbe374e4308057423 */ /* 0x000fe20000010005 */
[----:B------:R-:W-:Y:S01]  /*3ec0*/  FFMA.FTZ R3, R4, R3, 0.20512372255325317383 ;  /* 0x3e520bf404037423 */ /* 0x000fe20000010003 */
[----:B------:R-:W-:Y:S01]  /*3ed0*/  FSEL R0, RZ, -23, P0 ;  /* 0xc1b80000ff007808 */ /* 0x000fe20000000000 */
[----:B0-----:R-:W-:Y:S01]  /*3ee0*/  UIMAD UR4, UR7, UR4, URZ ;  /* 0x00000004070472a4 */ /* 0x001fe2000f8e02ff */
[----:B------:R-:W-:Y:S01]  /*3ef0*/  FFMA.FTZ R5, R8, R5, 0.20512372255325317383 ;  /* 0x3e520bf408057423 */ /* 0x000fe20000010005 */
[----:B------:R-:W-:-:S02]  /*3f00*/  FFMA.FTZ R3, R4, R3, -0.24046532809734344482 ;  /* 0xbe763c8b04037423 */ /* 0x000fc40000010003 */
[----:B---3--:R-:W0:Y:S01]  /*3f10*/  LDC.64 R12, c[0x0][0x398] ;  /* 0x0000e600ff0c7b82 */ /* 0x008e220000000a00 */
[----:B----4-:R-:W-:Y:S01]  /*3f20*/  FSEL R6, RZ, -23, P3 ;  /* 0xc1b80000ff067808 */ /* 0x010fe20001800000 */
[----:B------:R-:W-:Y:S01]  /*3f30*/  FFMA.FTZ R5, R8, R5, -0.24046532809734344482 ;  /* 0xbe763c8b08057423 */ /* 0x000fe20000010005 */
[----:B------:R-:W-:Y:S01]  /*3f40*/  FFMA.FTZ R3, R4, R3, 0.28857114911079406738 ;  /* 0x3e93bf9904037423 */ /* 0x000fe20000010003 */
[----:B------:R-:W-:Y:S01]  /*3f50*/  ISETP.GE.U32.AND P3, PT, R17, 0x7f800000, PT ;  /* 0x7f8000001100780c */ /* 0x000fe20003f66070 */
[----:B------:R-:W-:Y:S01]  /*3f60*/  USHF.L.U32 UR8, UR4, 0x1, URZ ;  /* 0x0000000104087899 */ /* 0x000fe200080006ff */
[----:B------:R-:W-:Y:S01]  /*3f70*/  FFMA.FTZ R5, R8, R5, 0.28857114911079406738 ;  /* 0x3e93bf9908057423 */ /* 0x000fe20000010005 */
[----:B------:R-:W-:Y:S01]  /*3f80*/  FFMA.FTZ R3, R4, R3, -0.36067417263984680176 ;  /* 0xbeb8aa4904037423 */ /* 0x000fe20000010003 */
[----:B------:R-:W-:Y:S01]  /*3f90*/  ISETP.GE.U32.AND P0, PT, R18, 0x7f800000, PT ;  /* 0x7f8000001200780c */ /* 0x000fe20003f06070 */
[----:B-1----:R-:W-:Y:S02]  /*3fa0*/  IMAD R91, R91, R16, RZ ;  /* 0x000000105b5b7224 */ /* 0x002fe400078e02ff */
[----:B------:R-:W-:Y:S01]  /*3fb0*/  FFMA.FTZ R5, R8, R5, -0.36067417263984680176 ;  /* 0xbeb8aa4908057423 */ /* 0x000fe20000010005 */
[----:B------:R-:W-:Y:S01]  /*3fc0*/  FFMA.FTZ R3, R4, R3, 0.48089820146560668945 ;  /* 0x3ef6384a04037423 */ /* 0x000fe20000010003 */
[----:B------:R-:W-:-:S02]  /*3fd0*/  I2FP.F32.S32 R7, R7 ;  /* 0x0000000700077245 */ /* 0x000fc40000201400 */
[----:B------:R-:W-:Y:S01]  /*3fe0*/  FFMA.FTZ R9, R8, R5, 0.48089820146560668945 ;  /* 0x3ef6384a08097423 */ /* 0x000fe20000010005 */
[----:B------:R-:W-:Y:S01]  /*3ff0*/  FFMA.FTZ R5, R4, R3, -0.72134751081466674805 ;  /* 0xbf38aa3b04057423 */ /* 0x000fe20000010003 */
[----:B------:R-:W-:Y:S01]  /*4000*/  I2FP.F32.S32 R3, R2 ;  /* 0x0000000200037245 */ /* 0x000fe20000201400 */
[----:B------:R-:W1:Y:S01]  /*4010*/  LDS R11, [R116+UR6] ;  /* 0x00000006740b7984 */ /* 0x000e620008000800 */
[----:B------:R-:W-:Y:S01]  /*4020*/  FFMA.FTZ R9, R8, R9, -0.72134751081466674805 ;  /* 0xbf38aa3b08097423 */ /* 0x000fe20000010009 */
[----:B------:R-:W-:Y:S01]  /*4030*/  FMUL R5, R4, R5 ;  /* 0x0000000504057220 */ /* 0x000fe20000400000 */
[----:B------:R-:W-:Y:S02]  /*4040*/  IMAD R2, R90, UR5, RZ ;  /* 0x000000055a027c24 */ /* 0x000fe4000f8e02ff */
[----:B------:R-:W-:Y:S01]  /*4050*/  FFMA.FTZ R0, R3, 1.1920928955078125e-07, R0 ;  /* 0x3400000003007823 */ /* 0x000fe20000010000 */
[----:B------:R-:W-:Y:S01]  /*4060*/  FMUL R9, R8, R9 ;  /* 0x0000000908097220 */ /* 0x000fe20000400000 */
[----:B------:R-:W-:Y:S01]  /*4070*/  FMUL R5, R4, R5 ;  /* 0x0000000504057220 */ /* 0x000fe20000400000 */
[----:B------:R-:W-:Y:S01]  /*4080*/  IMAD.SHL.U32 R3, R2, 0x2, RZ ;  /* 0x0000000202037824 */ /* 0x000fe200078e00ff */
[----:B------:R-:W-:Y:S01]  /*4090*/  UIMAD.WIDE UR4, UR4, 0x2, URZ ;  /* 0x00000002040478a5 */ /* 0x000fe2000f8e02ff */
[----:B------:R-:W-:Y:S01]  /*40a0*/  FMUL R9, R8, R9 ;  /* 0x0000000908097220 */ /* 0x000fe20000400000 */
[----:B------:R-:W-:Y:S01]  /*40b0*/  FFMA.FTZ R5, R4, 1.4426950216293334961, R5 ;  /* 0x3fb8aa3b04057823 */ /* 0x000fe20000010005 */
[----:B------:R-:W-:Y:S01]  /*40c0*/  @P3 MOV R4, 0x7f800000 ;  /* 0x7f80000000043802 */ /* 0x000fe20000000f00 */
[----:B------:R-:W-:-:S04]  /*40d0*/  IMAD.HI R2, R2, 0x2, RZ ;  /* 0x0000000202027827 */ /* 0x000fc800078e02ff */
[----:B------:R-:W-:Y:S01]  /*40e0*/  FFMA.FTZ R6, R7, 1.1920928955078125e-07, R6 ;  /* 0x3400000007067823 */ /* 0x000fe20000010006 */
[----:B------:R-:W-:Y:S01]  /*40f0*/  FADD R0, R0, R5 ;  /* 0x0000000500007221 */ /* 0x000fe20000000000 */
[----:B------:R-:W-:Y:S01]  /*4100*/  FFMA.FTZ R9, R8, 1.4426950216293334961, R9 ;  /* 0x3fb8aa3b08097823 */ /* 0x000fe20000010009 */
[----:B------:R-:W-:Y:S01]  /*4110*/  @P3 FFMA.FTZ R0, R17, R4, +INF ;  /* 0x7f80000011003423 */ /* 0x000fe20000010004 */
[----:B0-----:R-:W-:Y:S01]  /*4120*/  IADD3 R4, P3, P4, R3, UR8, R12 ;  /* 0x0000000803047c10 */ /* 0x001fe2000fc7e00c */
[----:B------:R-:W-:Y:S02]  /*4130*/  @P0 IMAD.MOV.U32 R3, RZ, RZ, 0x7f800000 ;  /* 0x7f800000ff030424 */ /* 0x000fe400078e00ff */
[----:B------:R-:W-:Y:S01]  /*4140*/  FADD R6, R6, R9 ;  /* 0x0000000906067221 */ /* 0x000fe20000000000 */
[----:B------:R-:W-:Y:S01]  /*4150*/  IMAD R5, R16, 0x8, R91 ;  /* 0x0000000810057824 */ /* 0x000fe200078e025b */
[----:B------:R-:W-:Y:S01]  /*4160*/  IADD3.X R8, PT, PT, R2, UR5, R13, P3, P4 ;  /* 0x0000000502087c10 */ /* 0x000fe20009fe840d */
[----:B------:R-:W-:Y:S01]  /*4170*/  @P0 FFMA.FTZ R6, R18, R3, +INF ;  /* 0x7f80000012060423 */ /* 0x000fe20000010003 */
[----:B------:R-:W-:Y:S01]  /*4180*/  FSETP.NEU.AND P2, PT, R17, RZ, PT ;  /* 0x000000ff1100720b */ /* 0x000fe20003f4d000 */
[----:B------:R-:W0:Y:S01]  /*4190*/  LDCU UR8, c[0x0][0x3ec] ;  /* 0x00007d80ff0877ac */ /* 0x000e220008000800 */
[-C--:B------:R-:W-:Y:S01]  /*41a0*/  LEA R2, P4, R91, R4.reuse, 0x1 ;  /* 0x000000045b027211 */ /* 0x080fe200078808ff */
[----:B------:R-:W2:Y:S01]  /*41b0*/  LDC.64 R12, c[0x0][0x3a0] ;  /* 0x0000e800ff0c7b82 */ /* 0x000ea20000000a00 */
[----:B------:R-:W-:-:S02]  /*41c0*/  LEA R4, P0, R5, R4, 0x1 ;  /* 0x0000000405047211 */ /* 0x000fc400078008ff */
[-C--:B------:R-:W-:Y:S02]  /*41d0*/  LEA.HI.X.SX32 R3, R91, R8.reuse, 0x1, P4 ;  /* 0x000000085b037211 */ /* 0x080fe400020f0eff */
[----:B------:R-:W-:Y:S02]  /*41e0*/  FSEL R7, R0, -INF , P2 ;  /* 0xff80000000077808 */ /* 0x000fe40001000000 */
[----:B------:R-:W-:Y:S02]  /*41f0*/  LEA.HI.X.SX32 R5, R5, R8, 0x1, P0 ;  /* 0x0000000805057211 */ /* 0x000fe400000f0eff */
[----:B------:R-:W-:Y:S01]  /*4200*/  FSETP.NEU.AND P3, PT, R18, RZ, PT ;  /* 0x000000ff1200720b */ /* 0x000fe20003f6d000 */
[----:B------:R-:W-:Y:S01]  /*4210*/  FFMA R40, R7, 0.69314718246459960938, R40 ;  /* 0x3f31721807287823 */ /* 0x000fe20000000028 */
[----:B------:R-:W-:Y:S01]  /*4220*/  LOP3.LUT R117, R117, 0x78, RZ, 0xc0, !PT ;  /* 0x0000007875757812 */ /* 0x000fe200078ec0ff */
[----:B------:R-:W-:Y:S01]  /*4230*/  IMAD.SHL.U32 R7, R90, 0x4, RZ ;  /* 0x000000045a077824 */ /* 0x000fe200078e00ff */
[----:B------:R-:W-:Y:S01]  /*4240*/  FSEL R6, R6, -INF , P3 ;  /* 0xff80000006067808 */ /* 0x000fe20001800000 */
[----:B-1----:R2:W-:Y:S01]  /*4250*/  STG.E.U16 desc[UR10][R2.64], R11 ;  /* 0x0000000b02007986 */ /* 0x0025e2000c10150a */
[----:B------:R-:W-:Y:S01]  /*4260*/  PRMT R0, R11, 0x7632, R0 ;  /* 0x000076320b007816 */ /* 0x000fe20000000000 */
[----:B0-----:R-:W-:Y:S01]  /*4270*/  UIMAD UR4, UR7, UR8, URZ ;  /* 0x00000008070472a4 */ /* 0x001fe2000f8e02ff */
[----:B------:R-:W-:Y:S01]  /*4280*/  LOP3.LUT R119, R119, 0x38, RZ, 0xc0, !PT ;  /* 0x0000003877777812 */ /* 0x000fe200078ec0ff */
[----:B------:R-:W-:Y:S01]  /*4290*/  FFMA R41, R6, 0.69314718246459960938, R49 ;  /* 0x3f31721806297823 */ /* 0x000fe20000000031 */
[----:B------:R-:W-:Y:S01]  /*42a0*/  IMAD.HI R90, R90, 0x4, RZ ;  /* 0x000000045a5a7827 */ /* 0x000fe200078e02ff */
[----:B------:R0:W-:Y:S01]  /*42b0*/  STG.E.U16 desc[UR10][R4.64], R0 ;  /* 0x0000000004007986 */ /* 0x0001e2000c10150a */
[----:B------:R-:W-:Y:S01]  /*42c0*/  USHF.L.U32 UR7, UR4, 0x2, URZ ;  /* 0x0000000204077899 */ /* 0x000fe200080006ff */
[----:B------:R-:W-:Y:S01]  /*42d0*/  IADD3 R119, PT, PT, R10, UR6, R119 ;  /* 0x000000060a777c10 */ /* 0x000fe2000fffe077 */
[----:B------:R-:W-:Y:S01]  /*42e0*/  UIMAD.WIDE UR4, UR4, 0x4, URZ ;  /* 0x00000004040478a5 */ /* 0x000fe2000f8e02ff */
[----:B------:R-:W-:Y:S01]  /*42f0*/  BAR.SYNC.DEFER_BLOCKING 0x0 ;  /* 0x0000000000007b1d */ /* 0x000fe20000010000 */
[----:B------:R-:W-:-:S02]  /*4300*/  LOP3.LUT R14, R14, 0x40, RZ, 0xc0, !PT ;  /* 0x000000400e0e7812 */ /* 0x000fc400078ec0ff */
[----:B--2---:R-:W-:Y:S02]  /*4310*/  IADD3 R2, P0, P2, R7, UR7, R12 ;  /* 0x0000000707027c10 */ /* 0x004fe4000fa1e00c */
[----:B------:R-:W-:Y:S02]  /*4320*/  IADD3 R14, PT, PT, R14, R119, RZ ;  /* 0x000000770e0e7210 */ /* 0x000fe40007ffe0ff */
[----:B------:R-:W-:Y:S01]  /*4330*/  IADD3.X R3, PT, PT, R90, UR5, R13, P0, P2 ;  /* 0x000000055a037c10 */ /* 0x000fe200087e440d */
[----:B------:R0:W-:Y:S01]  /*4340*/  STS.64 [R117+UR6], R40 ;  /* 0x0000002875007988 */ /* 0x0001e20008000a06 */
[----:B------:R-:W-:Y:S06]  /*4350*/  BAR.SYNC.DEFER_BLOCKING 0x0 ;  /* 0x0000000000007b1d */ /* 0x000fec0000010000 */
[----:B------:R-:W-:Y:S05]  /*4360*/  @P1 EXIT ;  /* 0x000000000000194d */ /* 0x000fea0003800000 */
[----:B0-----:R-:W0:Y:S04]  /*4370*/  LDS R5, [R14] ;  /* 0x000000000e057984 */ /* 0x001e280000000800 */
[----:B0-----:R-:W-:Y:S01]  /*4380*/  STG.E desc[UR10][R2.64], R5 ;  /* 0x0000000502007986 */ /* 0x001fe2000c10190a */
[----:B------:R-:W-:Y:S05]  /*4390*/  EXIT ;  /* 0x000000000000794d */ /* 0x000fea0003800000 */
.L_x_2:
[----:B------:R-:W-:-:S00]  /*43a0*/  BRA `(.L_x_2) ;  /* 0xfffffffc00fc7947 */ /* 0x000fc0000383ffff */
[----:B------:R-:W-:-:S00]  /*43b0*/  NOP ;  /* 0x0000000000007918 */ /* 0x000fc00000000000 */
        /* <DEDUP_REMOVED lines=12> */
.L_x_3:


//--------------------- .nv.global.init           --------------------------
	.section	.nv.global.init,"aw",@progbits
.nv.global.init:
	.type		_$_str,@object
	.size		_$_str,(.L_0 - _$_str)
_$_str:
        /*0000*/ 	.byte	0x5f, 0x5f, 0x43, 0x55, 0x44, 0x41, 0x5f, 0x46, 0x54, 0x5a, 0x00
.L_0:


//--------------------- .nv.shared.attn_fwd       --------------------------
	.section	.nv.shared.attn_fwd,"aw",@nobits
	.sectionflags	@""
	.align	16
	.zero		1024


//--------------------- .nv.shared.reserved.0     --------------------------
	.section	.nv.shared.reserved.0,"aw",@nobits
	.weak		__nv_reservedSMEM_offset_0_alias
	.size		__nv_reservedSMEM_offset_0_alias, 0, 64
	.other		__nv_reservedSMEM_offset_0_alias,@"STO_CUDA_RESERVED_SHARED STV_DEFAULT"
__nv_reservedSMEM_offset_0_alias:
	.zero		0
	.zero		64


//--------------------- .nv.constant0.attn_fwd    --------------------------
	.section	.nv.constant0.attn_fwd,"a",@progbits
	.sectionflags	@""
	.align	4
.nv.constant0.attn_fwd:
	.zero		1032


//--------------------- SYMBOLS --------------------------

	.type		.nv.reservedSmem.offset0,@object
	.size		.nv.reservedSmem.offset0,0x4
	.type		.nv.reservedSmem.cap,@object
	.size		.nv.reservedSmem.cap,0x4
